	.headerflags	@"EF_CUDA_TEXMODE_UNIFIED EF_CUDA_64BIT_ADDRESS EF_CUDA_SM89 EF_CUDA_VIRTUAL_SM(EF_CUDA_SM89)"
	.elftype	@"ET_EXEC"


//--------------------- .nv.info                  --------------------------
	.section	.nv.info,"",@"SHT_CUDA_INFO"
	.align	4


	//----- nvinfo : EIATTR_REGCOUNT
	.align		4
        /*0000*/ 	.byte	0x04, 0x2f
        /*0002*/ 	.short	(.L_1 - .L_0)
	.align		4
.L_0:
        /*0004*/ 	.word	index@(triton__0d1d2d3d4d5d6de7de)
        /*0008*/ 	.word	0x0000003b


	//----- nvinfo : EIATTR_MAX_STACK_SIZE
	.align		4
.L_1:
        /*000c*/ 	.byte	0x04, 0x23
        /*000e*/ 	.short	(.L_3 - .L_2)
	.align		4
.L_2:
        /*0010*/ 	.word	index@(triton__0d1d2d3d4d5d6de7de)
        /*0014*/ 	.word	0x00000000


	//----- nvinfo : EIATTR_MIN_STACK_SIZE
	.align		4
.L_3:
        /*0018*/ 	.byte	0x04, 0x12
        /*001a*/ 	.short	(.L_5 - .L_4)
	.align		4
.L_4:
        /*001c*/ 	.word	index@(triton__0d1d2d3d4d5d6de7de)
        /*0020*/ 	.word	0x00000000


	//----- nvinfo : EIATTR_FRAME_SIZE
	.align		4
.L_5:
        /*0024*/ 	.byte	0x04, 0x11
        /*0026*/ 	.short	(.L_7 - .L_6)
	.align		4
.L_6:
        /*0028*/ 	.word	index@(triton__0d1d2d3d4d5d6de7de)
        /*002c*/ 	.word	0x00000000
.L_7:


//--------------------- .nv.info.triton__0d1d2d3d4d5d6de7de --------------------------
	.section	.nv.info.triton__0d1d2d3d4d5d6de7de,"",@"SHT_CUDA_INFO"
	.align	4


	//----- nvinfo : EIATTR_CUDA_API_VERSION
	.align		4
        /*0000*/ 	.byte	0x04, 0x37
        /*0002*/ 	.short	(.L_9 - .L_8)
.L_8:
        /*0004*/ 	.word	0x0000007b


	//----- nvinfo : EIATTR_PARAM_CBANK
	.align		4
.L_9:
        /*0008*/ 	.byte	0x04, 0x0a
        /*000a*/ 	.short	(.L_11 - .L_10)
	.align		4
.L_10:
        /*000c*/ 	.word	index@(.nv.constant0.triton__0d1d2d3d4d5d6de7de)
        /*0010*/ 	.short	0x0160
        /*0012*/ 	.short	0x0038


	//----- nvinfo : EIATTR_CBANK_PARAM_SIZE
	.align		4
.L_11:
        /*0014*/ 	.byte	0x03, 0x19
        /*0016*/ 	.short	0x0038


	//----- nvinfo : EIATTR_KPARAM_INFO
	.align		4
        /*0018*/ 	.byte	0x04, 0x17
        /*001a*/ 	.short	(.L_13 - .L_12)
.L_12:
        /*001c*/ 	.word	0x00000000
        /*0020*/ 	.short	0x0007
        /*0022*/ 	.short	0x0034
        /*0024*/ 	.byte	0x00, 0xf0, 0x11, 0x00


	//----- nvinfo : EIATTR_KPARAM_INFO
	.align		4
.L_13:
        /*0028*/ 	.byte	0x04, 0x17
        /*002a*/ 	.short	(.L_15 - .L_14)
.L_14:
        /*002c*/ 	.word	0x00000000
        /*0030*/ 	.short	0x0006
        /*0032*/ 	.short	0x0030
        /*0034*/ 	.byte	0x00, 0xf0, 0x11, 0x00


	//----- nvinfo : EIATTR_KPARAM_INFO
	.align		4
.L_15:
        /*0038*/ 	.byte	0x04, 0x17
        /*003a*/ 	.short	(.L_17 - .L_16)
.L_16:
        /*003c*/ 	.word	0x00000000
        /*0040*/ 	.short	0x0005
        /*0042*/ 	.short	0x0028
        /*0044*/ 	.byte	0x00, 0xf0, 0x21, 0x00


	//----- nvinfo : EIATTR_KPARAM_INFO
	.align		4
.L_17:
        /*0048*/ 	.byte	0x04, 0x17
        /*004a*/ 	.short	(.L_19 - .L_18)
.L_18:
        /*004c*/ 	.word	0x00000000
        /*0050*/ 	.short	0x0004
        /*0052*/ 	.short	0x0020
        /*0054*/ 	.byte	0x00, 0xf0, 0x21, 0x00


	//----- nvinfo : EIATTR_KPARAM_INFO
	.align		4
.L_19:
        /*0058*/ 	.byte	0x04, 0x17
        /*005a*/ 	.short	(.L_21 - .L_20)
.L_20:
        /*005c*/ 	.word	0x00000000
        /*0060*/ 	.short	0x0003
        /*0062*/ 	.short	0x0018
        /*0064*/ 	.byte	0x00, 0xf0, 0x21, 0x00


	//----- nvinfo : EIATTR_KPARAM_INFO
	.align		4
.L_21:
        /*0068*/ 	.byte	0x04, 0x17
        /*006a*/ 	.short	(.L_23 - .L_22)
.L_22:
        /*006c*/ 	.word	0x00000000
        /*0070*/ 	.short	0x0002
        /*0072*/ 	.short	0x0010
        /*0074*/ 	.byte	0x00, 0xf0, 0x21, 0x00


	//----- nvinfo : EIATTR_KPARAM_INFO
	.align		4
.L_23:
        /*0078*/ 	.byte	0x04, 0x17
        /*007a*/ 	.short	(.L_25 - .L_24)
.L_24:
        /*007c*/ 	.word	0x00000000
        /*0080*/ 	.short	0x0001
        /*0082*/ 	.short	0x0008
        /*0084*/ 	.byte	0x00, 0xf0, 0x21, 0x00


	//----- nvinfo : EIATTR_KPARAM_INFO
	.align		4
.L_25:
        /*0088*/ 	.byte	0x04, 0x17
        /*008a*/ 	.short	(.L_27 - .L_26)
.L_26:
        /*008c*/ 	.word	0x00000000
        /*0090*/ 	.short	0x0000
        /*0092*/ 	.short	0x0000
        /*0094*/ 	.byte	0x00, 0xf0, 0x21, 0x00


	//----- nvinfo : EIATTR_MAXREG_COUNT
	.align		4
.L_27:
        /*0098*/ 	.byte	0x03, 0x1b
        /*009a*/ 	.short	0x00ff


	//----- nvinfo : EIATTR_EXIT_INSTR_OFFSETS
	.align		4
        /*009c*/ 	.byte	0x04, 0x1c
        /*009e*/ 	.short	(.L_29 - .L_28)


	//   ....[0]....
.L_28:
        /*00a0*/ 	.word	0x00002c50


	//   ....[1]....
        /*00a4*/ 	.word	0x00002c70


	//----- nvinfo : EIATTR_MAX_THREADS
	.align		4
.L_29:
        /*00a8*/ 	.byte	0x04, 0x05
        /*00aa*/ 	.short	(.L_31 - .L_30)
.L_30:
        /*00ac*/ 	.word	0x00000100
        /*00b0*/ 	.word	0x00000001
        /*00b4*/ 	.word	0x00000001
.L_31:


//--------------------- .nv.rel.action            --------------------------
	.section	.nv.rel.action,"",@"SHT_CUDA_RELOCINFO"
	.align	8
	.sectionentsize	8
        /*0000*/ 	.byte	0x73, 0x00, 0x00, 0x00, 0x00, 0x00, 0x00, 0x00, 0x00, 0x00, 0x00, 0x11, 0x25, 0x00, 0x05, 0x36


//--------------------- .nv.constant0.triton__0d1d2d3d4d5d6de7de --------------------------
	.section	.nv.constant0.triton__0d1d2d3d4d5d6de7de,"a",@progbits
	.align	4
.nv.constant0.triton__0d1d2d3d4d5d6de7de:
	.zero		408


//--------------------- .text.triton__0d1d2d3d4d5d6de7de --------------------------
	.section	.text.triton__0d1d2d3d4d5d6de7de,"ax",@progbits
	.sectionflags	@"SHF_BARRIERS=1"
	.sectioninfo	@"SHI_REGISTERS=59"
	.align	128
        .global         triton__0d1d2d3d4d5d6de7de
        .type           triton__0d1d2d3d4d5d6de7de,@function
        .size           triton__0d1d2d3d4d5d6de7de,(.L_x_1 - triton__0d1d2d3d4d5d6de7de)
        .other          triton__0d1d2d3d4d5d6de7de,@"STO_CUDA_ENTRY STV_DEFAULT"
triton__0d1d2d3d4d5d6de7de:
.text.triton__0d1d2d3d4d5d6de7de:
[----:B------:R-:W-:-:S02]  /*0000*/  IMAD.MOV.U32 R1, RZ, RZ, c[0x0][0x28] ;  /* 0x00000a00ff017624 */ /* 0x000fc400078e00ff */
[----:B------:R-:W0:Y:S01]  /*0010*/  S2R R37, SR_TID.X ;  /* 0x0000000000257919 */ /* 0x000e220000002100 */
[----:B------:R-:W-:Y:S01]  /*0020*/  IMAD.MOV.U32 R44, RZ, RZ, 0x2 ;  /* 0x00000002ff2c7424 */ /* 0x000fe200078e00ff */
[----:B------:R-:W-:Y:S01]  /*0030*/  CS2R R20, SRZ ;  /* 0x0000000000147805 */ /* 0x000fe2000001ff00 */
[----:B------:R-:W-:Y:S01]  /*0040*/  CS2R R22, SRZ ;  /* 0x0000000000167805 */ /* 0x000fe2000001ff00 */
[----:B------:R-:W1:Y:S01]  /*0050*/  S2R R36, SR_CTAID.Y ;  /* 0x0000000000247919 */ /* 0x000e620000002600 */
[----:B------:R-:W-:Y:S01]  /*0060*/  IMAD.MOV.U32 R38, RZ, RZ, 0x2 ;  /* 0x00000002ff267424 */ /* 0x000fe200078e00ff */
[----:B------:R-:W-:Y:S01]  /*0070*/  ULDC.64 UR4, c[0x0][0x118] ;  /* 0x0000460000047ab9 */ /* 0x000fe20000000a00 */
[----:B------:R-:W-:Y:S01]  /*0080*/  CS2R R24, SRZ ;  /* 0x0000000000187805 */ /* 0x000fe2000001ff00 */
[----:B------:R-:W2:Y:S01]  /*0090*/  S2R R33, SR_CTAID.X ;  /* 0x0000000000217919 */ /* 0x000ea20000002500 */
[----:B------:R-:W-:Y:S01]  /*00a0*/  CS2R R26, SRZ ;  /* 0x00000000001a7805 */ /* 0x000fe2000001ff00 */
[----:B0-----:R-:W-:Y:S01]  /*00b0*/  SHF.R.U32.HI R5, RZ, 0x1, R37 ;  /* 0x00000001ff057819 */ /* 0x001fe20000011625 */
[----:B------:R-:W-:-:S03]  /*00c0*/  IMAD.SHL.U32 R6, R37, 0x8, RZ ;  /* 0x0000000825067824 */ /* 0x000fc600078e00ff */
[----:B------:R-:W-:Y:S02]  /*00d0*/  SGXT.U32 R5, R5, 0x7 ;  /* 0x000000070505781a */ /* 0x000fe40000000000 */
[----:B------:R-:W-:Y:S02]  /*00e0*/  LOP3.LUT R6, R6, 0x8, RZ, 0xc0, !PT ;  /* 0x0000000806067812 */ /* 0x000fe400078ec0ff */
[----:B-1----:R-:W-:Y:S01]  /*00f0*/  PRMT R3, R5, 0x6540, R36 ;  /* 0x0000654005037816 */ /* 0x002fe20000000024 */
[----:B--2---:R-:W-:-:S03]  /*0100*/  IMAD.SHL.U32 R33, R33, 0x10, RZ ;  /* 0x0000001021217824 */ /* 0x004fc600078e00ff */
[----:B------:R-:W-:-:S04]  /*0110*/  SHF.R.S32.HI R2, RZ, 0x1f, R3 ;  /* 0x0000001fff027819 */ /* 0x000fc80000011403 */
[CC--:B------:R-:W-:Y:S02]  /*0120*/  LEA.HI R7, R2.reuse, R3.reuse, RZ, 0x9 ;  /* 0x0000000302077211 */ /* 0x0c0fe400078f48ff */
[----:B------:R-:W-:Y:S02]  /*0130*/  LEA.HI R2, R2, R3, RZ, 0xb ;  /* 0x0000000302027211 */ /* 0x000fe400078f58ff */
[----:B------:R-:W-:Y:S02]  /*0140*/  SHF.R.S32.HI R0, RZ, 0x9, R7 ;  /* 0x00000009ff007819 */ /* 0x000fe40000011407 */
[C---:B------:R-:W-:Y:S01]  /*0150*/  LOP3.LUT R8, R2.reuse, 0xfff800, RZ, 0xc0, !PT ;  /* 0x00fff80002087812 */ /* 0x040fe200078ec0ff */
[----:B------:R-:W-:Y:S01]  /*0160*/  IMAD.SHL.U32 R2, R2, 0x80, RZ ;  /* 0x0000008002027824 */ /* 0x000fe200078e00ff */
[----:B------:R-:W-:Y:S02]  /*0170*/  LEA.HI R4, R0, R0, RZ, 0x2 ;  /* 0x0000000000047211 */ /* 0x000fe400078f10ff */
[----:B------:R-:W-:Y:S01]  /*0180*/  LOP3.LUT R10, R7, 0xfffe00, RZ, 0xc0, !PT ;  /* 0x00fffe00070a7812 */ /* 0x000fe200078ec0ff */
[----:B------:R-:W-:Y:S01]  /*0190*/  IMAD.IADD R49, R3, 0x1, -R8 ;  /* 0x0000000103317824 */ /* 0x000fe200078e0a08 */
[----:B------:R-:W-:-:S02]  /*01a0*/  LOP3.LUT R9, R4, 0xfffffffc, RZ, 0xc0, !PT ;  /* 0xfffffffc04097812 */ /* 0x000fc400078ec0ff */
[----:B------:R-:W-:Y:S02]  /*01b0*/  LOP3.LUT R4, R33, R6, RZ, 0xfc, !PT ;  /* 0x0000000621047212 */ /* 0x000fe400078efcff */
[----:B------:R-:W-:Y:S01]  /*01c0*/  LOP3.LUT R2, R2, 0xfffc0000, RZ, 0xc0, !PT ;  /* 0xfffc000002027812 */ /* 0x000fe200078ec0ff */
[----:B------:R-:W-:Y:S01]  /*01d0*/  IMAD.IADD R0, R0, 0x1, -R9 ;  /* 0x0000000100007824 */ /* 0x000fe200078e0a09 */
[----:B------:R-:W-:Y:S01]  /*01e0*/  IADD3 R8, R4, -0x80, RZ ;  /* 0xffffff8004087810 */ /* 0x000fe20007ffe0ff */
[----:B------:R-:W-:Y:S02]  /*01f0*/  IMAD.IADD R9, R3, 0x1, -R10 ;  /* 0x0000000103097824 */ /* 0x000fe400078e0a0a */
[----:B------:R-:W-:Y:S01]  /*0200*/  IMAD R49, R49, 0x100, R2 ;  /* 0x0000010031317824 */ /* 0x000fe200078e0202 */
[----:B------:R-:W-:Y:S01]  /*0210*/  ISETP.GE.AND P0, PT, R0, 0x2, PT ;  /* 0x000000020000780c */ /* 0x000fe20003f06270 */
[----:B------:R-:W-:Y:S02]  /*0220*/  IMAD R9, R9, 0x100, R4 ;  /* 0x0000010009097824 */ /* 0x000fe400078e0204 */
[----:B------:R-:W-:Y:S01]  /*0230*/  IMAD.IADD R11, R49, 0x1, R8 ;  /* 0x00000001310b7824 */ /* 0x000fe200078e0208 */
[----:B------:R-:W-:-:S02]  /*0240*/  ISETP.GT.AND P3, PT, R4, 0x7f, !P0 ;  /* 0x0000007f0400780c */ /* 0x000fc40004764270 */
[----:B------:R-:W-:Y:S01]  /*0250*/  IADD3 R29, R9, -0x80, RZ ;  /* 0xffffff80091d7810 */ /* 0x000fe20007ffe0ff */
[----:B------:R-:W-:Y:S01]  /*0260*/  IMAD.WIDE R10, R11, R44, c[0x0][0x160] ;  /* 0x000058000b0a7625 */ /* 0x000fe200078e022c */
[----:B------:R-:W-:-:S03]  /*0270*/  ISETP.LT.AND P5, PT, R4, 0x100, P3 ;  /* 0x000001000400780c */ /* 0x000fc60001fa1270 */
[----:B------:R-:W-:Y:S01]  /*0280*/  IMAD.WIDE R28, R29, R38, c[0x0][0x170] ;  /* 0x00005c001d1c7625 */ /* 0x000fe200078e0226 */
[----:B------:R-:W-:-:S09]  /*0290*/  ISETP.LT.AND P4, PT, R4, 0x100, !P0 ;  /* 0x000001000400780c */ /* 0x000fd20004781270 */
[----:B------:R0:W2:Y:S01]  /*02a0*/  @P5 LDG.E.EL.128 R20, [R10.64] ;  /* 0x000000040a145981 */ /* 0x0000a2000c2e1d00 */
[----:B------:R-:W-:-:S03]  /*02b0*/  IMAD.IADD R7, R4, 0x1, R49 ;  /* 0x0000000104077824 */ /* 0x000fc600078e0231 */
[----:B------:R1:W3:Y:S01]  /*02c0*/  @P5 LDG.E.EL.128 R24, [R28.64] ;  /* 0x000000041c185981 */ /* 0x0002e2000c2e1d00 */
[----:B------:R-:W-:Y:S01]  /*02d0*/  CS2R R12, SRZ ;  /* 0x00000000000c7805 */ /* 0x000fe2000001ff00 */
[----:B------:R-:W-:Y:S01]  /*02e0*/  CS2R R14, SRZ ;  /* 0x00000000000e7805 */ /* 0x000fe2000001ff00 */
[----:B------:R-:W-:Y:S01]  /*02f0*/  CS2R R16, SRZ ;  /* 0x0000000000107805 */ /* 0x000fe2000001ff00 */
[----:B------:R-:W-:Y:S01]  /*0300*/  CS2R R18, SRZ ;  /* 0x0000000000127805 */ /* 0x000fe2000001ff00 */
[----:B------:R-:W-:-:S04]  /*0310*/  IMAD.WIDE R34, R9, R44, c[0x0][0x168] ;  /* 0x00005a0009227625 */ /* 0x000fc800078e022c */
[----:B-1----:R-:W-:Y:S01]  /*0320*/  IMAD.WIDE R28, R7, R44, c[0x0][0x160] ;  /* 0x00005800071c7625 */ /* 0x002fe200078e022c */
[----:B------:R-:W4:Y:S04]  /*0330*/  @P4 LDG.E.EL.128 R16, [R34.64] ;  /* 0x0000000422104981 */ /* 0x000f28000c2e1d00 */
[----:B------:R3:W5:Y:S01]  /*0340*/  @P4 LDG.E.EL.128 R12, [R28.64] ;  /* 0x000000041c0c4981 */ /* 0x000762000c2e1d00 */
[----:B0-----:R-:W-:-:S04]  /*0350*/  LOP3.LUT R11, R3, 0x80, RZ, 0xfc, !PT ;  /* 0x00000080030b7812 */ /* 0x001fc800078efcff */
[----:B------:R-:W-:-:S04]  /*0360*/  SHF.R.S32.HI R8, RZ, 0x1f, R11 ;  /* 0x0000001fff087819 */ /* 0x000fc8000001140b */
[----:B------:R-:W-:-:S04]  /*0370*/  LEA.HI R30, R8, R11, RZ, 0x9 ;  /* 0x0000000b081e7211 */ /* 0x000fc800078f48ff */
[----:B------:R-:W-:-:S04]  /*0380*/  SHF.R.S32.HI R7, RZ, 0x9, R30 ;  /* 0x00000009ff077819 */ /* 0x000fc8000001141e */
[----:B------:R-:W-:-:S04]  /*0390*/  LEA.HI R10, R7, R7, RZ, 0x2 ;  /* 0x00000007070a7211 */ /* 0x000fc800078f10ff */
[----:B------:R-:W-:-:S05]  /*03a0*/  LOP3.LUT R10, R10, 0xfffffffc, RZ, 0xc0, !PT ;  /* 0xfffffffc0a0a7812 */ /* 0x000fca00078ec0ff */
[----:B------:R-:W-:Y:S01]  /*03b0*/  IMAD.IADD R7, R7, 0x1, -R10 ;  /* 0x0000000107077824 */ /* 0x000fe200078e0a0a */
[----:B------:R-:W-:-:S04]  /*03c0*/  LEA.HI R8, R8, R11, RZ, 0xb ;  /* 0x0000000b08087211 */ /* 0x000fc800078f58ff */
[C---:B------:R-:W-:Y:S01]  /*03d0*/  LOP3.LUT R32, R8.reuse, 0xfff800, RZ, 0xc0, !PT ;  /* 0x00fff80008207812 */ /* 0x040fe200078ec0ff */
[----:B------:R-:W-:-:S04]  /*03e0*/  IMAD.SHL.U32 R8, R8, 0x80, RZ ;  /* 0x0000008008087824 */ /* 0x000fc800078e00ff */
[----:B------:R-:W-:Y:S01]  /*03f0*/  IMAD.IADD R47, R11, 0x1, -R32 ;  /* 0x000000010b2f7824 */ /* 0x000fe200078e0a20 */
[----:B------:R-:W-:Y:S02]  /*0400*/  LOP3.LUT R8, R8, 0xfffc0000, RZ, 0xc0, !PT ;  /* 0xfffc000008087812 */ /* 0x000fe400078ec0ff */
[----:B------:R-:W-:-:S03]  /*0410*/  ISETP.GE.AND P1, PT, R7, 0x2, PT ;  /* 0x000000020700780c */ /* 0x000fc60003f26270 */
[----:B------:R-:W-:Y:S01]  /*0420*/  IMAD R47, R47, 0x100, R8 ;  /* 0x000001002f2f7824 */ /* 0x000fe200078e0208 */
[----:B------:R-:W-:Y:S02]  /*0430*/  LOP3.LUT R30, R30, 0xfffe00, RZ, 0xc0, !PT ;  /* 0x00fffe001e1e7812 */ /* 0x000fe400078ec0ff */
[----:B------:R-:W-:Y:S02]  /*0440*/  ISETP.LT.AND P2, PT, R4, 0x100, !P1 ;  /* 0x000001000400780c */ /* 0x000fe40004f41270 */
[----:B--2---:R-:W-:-:S04]  /*0450*/  SEL R20, R20, RZ, P5 ;  /* 0x000000ff14147207 */ /* 0x004fc80002800000 */
[----:B------:R-:W-:Y:S02]  /*0460*/  PRMT R10, R20, 0x7632, R10 ;  /* 0x00007632140a7816 */ /* 0x000fe4000000000a */
[----:B---3--:R-:W-:Y:S01]  /*0470*/  SEL R29, R24, RZ, P5 ;  /* 0x000000ff181d7207 */ /* 0x008fe20002800000 */
[----:B------:R-:W-:Y:S02]  /*0480*/  IMAD.U32 R20, R20, 0x10000, RZ ;  /* 0x0001000014147824 */ /* 0x000fe400078e00ff */
[----:B------:R-:W-:Y:S01]  /*0490*/  IMAD.U32 R24, R10, 0x10000, RZ ;  /* 0x000100000a187824 */ /* 0x000fe200078e00ff */
[C---:B------:R-:W-:Y:S02]  /*04a0*/  PRMT R28, R29.reuse, 0x7632, R28 ;  /* 0x000076321d1c7816 */ /* 0x040fe4000000001c */
[----:B------:R-:W-:Y:S01]  /*04b0*/  LOP3.LUT R10, R20, 0x80000000, RZ, 0x3c, !PT ;  /* 0x80000000140a7812 */ /* 0x000fe200078e3cff */
[----:B------:R-:W-:Y:S01]  /*04c0*/  IMAD.U32 R29, R29, 0x10000, RZ ;  /* 0x000100001d1d7824 */ /* 0x000fe200078e00ff */
[----:B------:R-:W-:Y:S01]  /*04d0*/  LOP3.LUT R20, R24, 0x80000000, RZ, 0x3c, !PT ;  /* 0x8000000018147812 */ /* 0x000fe200078e3cff */
[----:B------:R-:W-:Y:S01]  /*04e0*/  IMAD.U32 R31, R28, 0x10000, RZ ;  /* 0x000100001c1f7824 */ /* 0x000fe200078e00ff */
[----:B----4-:R-:W-:-:S02]  /*04f0*/  SEL R16, R16, RZ, P4 ;  /* 0x000000ff10107207 */ /* 0x010fc40002000000 */
[----:B-----5:R-:W-:Y:S01]  /*0500*/  SEL R35, R12, RZ, P4 ;  /* 0x000000ff0c237207 */ /* 0x020fe20002000000 */
[----:B------:R-:W-:Y:S01]  /*0510*/  FFMA R24, R10, R29, RZ ;  /* 0x0000001d0a187223 */ /* 0x000fe200000000ff */
[----:B------:R-:W-:Y:S01]  /*0520*/  FFMA R31, R20, R31, RZ ;  /* 0x0000001f141f7223 */ /* 0x000fe200000000ff */
[----:B------:R-:W-:Y:S02]  /*0530*/  PRMT R12, R16, 0x7632, R12 ;  /* 0x00007632100c7816 */ /* 0x000fe4000000000c */
[----:B------:R-:W-:Y:S02]  /*0540*/  PRMT R10, R35, 0x7632, R10 ;  /* 0x00007632230a7816 */ /* 0x000fe4000000000a */
[----:B------:R-:W-:Y:S01]  /*0550*/  FSEL R31, R31, RZ, P3 ;  /* 0x000000ff1f1f7208 */ /* 0x000fe20001800000 */
[----:B------:R-:W-:Y:S02]  /*0560*/  IMAD.U32 R12, R12, 0x10000, RZ ;  /* 0x000100000c0c7824 */ /* 0x000fe400078e00ff */
[----:B------:R-:W-:Y:S01]  /*0570*/  IMAD.U32 R10, R10, 0x10000, RZ ;  /* 0x000100000a0a7824 */ /* 0x000fe200078e00ff */
[----:B------:R-:W-:-:S03]  /*0580*/  SEL R43, R21, RZ, P5 ;  /* 0x000000ff152b7207 */ /* 0x000fc60002800000 */
[----:B------:R-:W-:Y:S01]  /*0590*/  FFMA R42, R10, R12, R31 ;  /* 0x0000000c0a2a7223 */ /* 0x000fe2000000001f */
[----:B------:R-:W-:Y:S01]  /*05a0*/  IADD3 R10, R4, -0x80, RZ ;  /* 0xffffff80040a7810 */ /* 0x000fe20007ffe0ff */
[----:B------:R-:W-:Y:S01]  /*05b0*/  IMAD.U32 R39, R35, 0x10000, RZ ;  /* 0x0001000023277824 */ /* 0x000fe200078e00ff */
[----:B------:R-:W-:Y:S01]  /*05c0*/  FSEL R24, R24, RZ, P3 ;  /* 0x000000ff18187208 */ /* 0x000fe20001800000 */
[----:B------:R-:W-:Y:S02]  /*05d0*/  IMAD.U32 R35, R16, 0x10000, RZ ;  /* 0x0001000010237824 */ /* 0x000fe400078e00ff */
[----:B------:R-:W-:Y:S01]  /*05e0*/  IMAD.IADD R45, R47, 0x1, R10 ;  /* 0x000000012f2d7824 */ /* 0x000fe200078e020a */
[----:B------:R-:W-:Y:S01]  /*05f0*/  SEL R32, R22, RZ, P5 ;  /* 0x000000ff16207207 */ /* 0x000fe20002800000 */
[----:B------:R-:W-:Y:S01]  /*0600*/  IMAD.U32 R10, R43, 0x10000, RZ ;  /* 0x000100002b0a7824 */ /* 0x000fe200078e00ff */
[----:B------:R-:W-:Y:S01]  /*0610*/  SEL R16, R25, RZ, P5 ;  /* 0x000000ff19107207 */ /* 0x000fe20002800000 */
[----:B------:R-:W-:Y:S01]  /*0620*/  FFMA R39, R39, R35, R24 ;  /* 0x0000002327277223 */ /* 0x000fe20000000018 */
[----:B------:R-:W-:Y:S01]  /*0630*/  IMAD.IADD R35, R11, 0x1, -R30 ;  /* 0x000000010b237824 */ /* 0x000fe200078e0a1e */
[----:B------:R-:W-:-:S02]  /*0640*/  SEL R34, R23, RZ, P5 ;  /* 0x000000ff17227207 */ /* 0x000fc40002800000 */
[----:B------:R-:W-:Y:S02]  /*0650*/  SEL R46, R26, RZ, P5 ;  /* 0x000000ff1a2e7207 */ /* 0x000fe40002800000 */
[----:B------:R-:W-:Y:S01]  /*0660*/  SEL R48, R27, RZ, P5 ;  /* 0x000000ff1b307207 */ /* 0x000fe20002800000 */
[C---:B------:R-:W-:Y:S01]  /*0670*/  IMAD.IADD R29, R4.reuse, 0x1, R47 ;  /* 0x00000001041d7824 */ /* 0x040fe200078e022f */
[----:B------:R-:W-:Y:S01]  /*0680*/  ISETP.GT.AND P5, PT, R4, 0x7f, !P1 ;  /* 0x0000007f0400780c */ /* 0x000fe20004fa4270 */
[----:B------:R-:W-:Y:S01]  /*0690*/  IMAD R35, R35, 0x100, R4 ;  /* 0x0000010023237824 */ /* 0x000fe200078e0204 */
[----:B------:R-:W-:Y:S01]  /*06a0*/  LOP3.LUT R10, R10, 0x80000000, RZ, 0x3c, !PT ;  /* 0x800000000a0a7812 */ /* 0x000fe200078e3cff */
[----:B------:R-:W-:Y:S02]  /*06b0*/  IMAD.U32 R12, R32, 0x10000, RZ ;  /* 0x00010000200c7824 */ /* 0x000fe400078e00ff */
[----:B------:R-:W-:Y:S01]  /*06c0*/  IMAD.U32 R51, R16, 0x10000, RZ ;  /* 0x0001000010337824 */ /* 0x000fe200078e00ff */
[----:B------:R-:W-:Y:S01]  /*06d0*/  CS2R R20, SRZ ;  /* 0x0000000000147805 */ /* 0x000fe2000001ff00 */
[----:B------:R-:W-:Y:S01]  /*06e0*/  CS2R R22, SRZ ;  /* 0x0000000000167805 */ /* 0x000fe2000001ff00 */
[----:B------:R-:W-:Y:S01]  /*06f0*/  ISETP.LT.AND P6, PT, R4, 0x100, P5 ;  /* 0x000001000400780c */ /* 0x000fe20002fc1270 */
[-C--:B------:R-:W-:Y:S01]  /*0700*/  IMAD.WIDE R28, R29, R44.reuse, c[0x0][0x160] ;  /* 0x000058001d1c7625 */ /* 0x080fe200078e022c */
[----:B------:R-:W-:Y:S01]  /*0710*/  CS2R R24, SRZ ;  /* 0x0000000000187805 */ /* 0x000fe2000001ff00 */
[----:B------:R-:W-:Y:S01]  /*0720*/  CS2R R26, SRZ ;  /* 0x00000000001a7805 */ /* 0x000fe2000001ff00 */
[----:B------:R-:W-:Y:S01]  /*0730*/  FFMA R10, R10, R51, RZ ;  /* 0x000000330a0a7223 */ /* 0x000fe200000000ff */
[-C--:B------:R-:W-:Y:S01]  /*0740*/  IMAD.WIDE R40, R35, R44.reuse, c[0x0][0x168] ;  /* 0x00005a0023287625 */ /* 0x080fe200078e022c */
[----:B------:R-:W-:Y:S01]  /*0750*/  LOP3.LUT R12, R12, 0x80000000, RZ, 0x3c, !PT ;  /* 0x800000000c0c7812 */ /* 0x000fe200078e3cff */
[----:B------:R0:W2:Y:S01]  /*0760*/  @P2 LDG.E.EL.128 R20, [R28.64] ;  /* 0x000000041c142981 */ /* 0x0000a2000c2e1d00 */
[----:B------:R-:W-:Y:S01]  /*0770*/  SEL R50, R13, RZ, P4 ;  /* 0x000000ff0d327207 */ /* 0x000fe20002000000 */
[----:B------:R-:W-:Y:S01]  /*0780*/  IMAD.U32 R53, R46, 0x10000, RZ ;  /* 0x000100002e357824 */ /* 0x000fe200078e00ff */
[----:B------:R-:W-:Y:S01]  /*0790*/  SEL R51, R17, RZ, P4 ;  /* 0x000000ff11337207 */ /* 0x000fe20002000000 */
[----:B------:R-:W-:Y:S01]  /*07a0*/  CS2R R30, SRZ ;  /* 0x00000000001e7805 */ /* 0x000fe2000001ff00 */
[----:B------:R1:W3:Y:S01]  /*07b0*/  @P2 LDG.E.EL.128 R24, [R40.64] ;  /* 0x0000000428182981 */ /* 0x0002e2000c2e1d00 */
[----:B------:R-:W-:Y:S01]  /*07c0*/  FSEL R10, R10, RZ, P3 ;  /* 0x000000ff0a0a7208 */ /* 0x000fe20001800000 */
[----:B------:R-:W-:Y:S01]  /*07d0*/  IMAD.WIDE R44, R45, R44, c[0x0][0x160] ;  /* 0x000058002d2c7625 */ /* 0x000fe200078e022c */
[----:B------:R-:W-:Y:S01]  /*07e0*/  FFMA R12, R12, R53, RZ ;  /* 0x000000350c0c7223 */ /* 0x000fe200000000ff */
[----:B0-----:R-:W-:-:S02]  /*07f0*/  CS2R R28, SRZ ;  /* 0x00000000001c7805 */ /* 0x001fc4000001ff00 */
[----:B------:R-:W-:Y:S01]  /*0800*/  IMAD.U32 R13, R51, 0x10000, RZ ;  /* 0x00010000330d7824 */ /* 0x000fe200078e00ff */
[----:B------:R-:W-:Y:S01]  /*0810*/  SEL R52, R18, RZ, P4 ;  /* 0x000000ff12347207 */ /* 0x000fe20002000000 */
[----:B-1----:R-:W-:Y:S01]  /*0820*/  IMAD.U32 R41, R50, 0x10000, RZ ;  /* 0x0001000032297824 */ /* 0x002fe200078e00ff */
[----:B------:R-:W-:Y:S01]  /*0830*/  SEL R40, R14, RZ, P4 ;  /* 0x000000ff0e287207 */ /* 0x000fe20002000000 */
[----:B------:R0:W4:Y:S01]  /*0840*/  @P6 LDG.E.EL.128 R28, [R44.64] ;  /* 0x000000042c1c6981 */ /* 0x000122000c2e1d00 */
[----:B------:R-:W-:Y:S01]  /*0850*/  FSEL R12, R12, RZ, P3 ;  /* 0x000000ff0c0c7208 */ /* 0x000fe20001800000 */
[----:B------:R-:W-:Y:S01]  /*0860*/  FFMA R41, R41, R13, R10 ;  /* 0x0000000d29297223 */ /* 0x000fe2000000000a */
[----:B------:R-:W-:Y:S02]  /*0870*/  IMAD.U32 R10, R34, 0x10000, RZ ;  /* 0x00010000220a7824 */ /* 0x000fe400078e00ff */
[----:B------:R-:W-:Y:S02]  /*0880*/  IMAD.U32 R13, R40, 0x10000, RZ ;  /* 0x00010000280d7824 */ /* 0x000fe400078e00ff */
[----:B0-----:R-:W-:Y:S01]  /*0890*/  IMAD.U32 R44, R52, 0x10000, RZ ;  /* 0x00010000342c7824 */ /* 0x001fe200078e00ff */
[----:B------:R-:W-:-:S03]  /*08a0*/  LOP3.LUT R10, R10, 0x80000000, RZ, 0x3c, !PT ;  /* 0x800000000a0a7812 */ /* 0x000fc600078e3cff */
[----:B------:R-:W-:Y:S01]  /*08b0*/  FFMA R44, R13, R44, R12 ;  /* 0x0000002c0d2c7223 */ /* 0x000fe2000000000c */
[----:B------:R-:W-:Y:S01]  /*08c0*/  IMAD.U32 R13, R48, 0x10000, RZ ;  /* 0x00010000300d7824 */ /* 0x000fe200078e00ff */
[----:B------:R-:W-:Y:S02]  /*08d0*/  SEL R53, R15, RZ, P4 ;  /* 0x000000ff0f357207 */ /* 0x000fe40002000000 */
[----:B------:R-:W-:Y:S01]  /*08e0*/  SEL R54, R19, RZ, P4 ;  /* 0x000000ff13367207 */ /* 0x000fe20002000000 */
[----:B------:R-:W-:Y:S01]  /*08f0*/  FFMA R10, R10, R13, RZ ;  /* 0x0000000d0a0a7223 */ /* 0x000fe200000000ff */
[----:B------:R-:W-:Y:S01]  /*0900*/  PRMT R16, R16, 0x7632, R16 ;  /* 0x0000763210107816 */ /* 0x000fe20000000010 */
[----:B------:R-:W-:Y:S01]  /*0910*/  IMAD.U32 R45, R53, 0x10000, RZ ;  /* 0x00010000352d7824 */ /* 0x000fe200078e00ff */
[----:B------:R-:W-:Y:S01]  /*0920*/  IADD3 R17, R35, -0x80, RZ ;  /* 0xffffff8023117810 */ /* 0x000fe20007ffe0ff */
[----:B------:R-:W-:Y:S01]  /*0930*/  IMAD.U32 R12, R54, 0x10000, RZ ;  /* 0x00010000360c7824 */ /* 0x000fe200078e00ff */
[----:B------:R-:W-:Y:S01]  /*0940*/  FSEL R10, R10, RZ, P3 ;  /* 0x000000ff0a0a7208 */ /* 0x000fe20001800000 */
[----:B------:R-:W-:Y:S01]  /*0950*/  IMAD.U32 R19, R16, 0x10000, RZ ;  /* 0x0001000010137824 */ /* 0x000fe200078e00ff */
[----:B------:R-:W-:Y:S01]  /*0960*/  CS2R R14, SRZ ;  /* 0x00000000000e7805 */ /* 0x000fe2000001ff00 */
[----:B------:R-:W-:-:S02]  /*0970*/  IMAD.WIDE R16, R17, R38, c[0x0][0x170] ;  /* 0x00005c0011107625 */ /* 0x000fc400078e0226 */
[----:B------:R-:W-:Y:S02]  /*0980*/  FFMA R45, R45, R12, R10 ;  /* 0x0000000c2d2d7223 */ /* 0x000fe4000000000a */
[----:B------:R-:W-:-:S06]  /*0990*/  CS2R R12, SRZ ;  /* 0x00000000000c7805 */ /* 0x000fcc000001ff00 */
[----:B------:R0:W5:Y:S01]  /*09a0*/  @P6 LDG.E.EL.128 R12, [R16.64] ;  /* 0x00000004100c6981 */ /* 0x000162000c2e1d00 */
[----:B------:R-:W-:-:S05]  /*09b0*/  PRMT R43, R43, 0x7632, R43 ;  /* 0x000076322b2b7816 */ /* 0x000fca000000002b */
[----:B------:R-:W-:Y:S01]  /*09c0*/  IMAD.U32 R10, R43, 0x10000, RZ ;  /* 0x000100002b0a7824 */ /* 0x000fe200078e00ff */
[----:B------:R-:W-:-:S04]  /*09d0*/  PRMT R32, R32, 0x7632, R32 ;  /* 0x0000763220207816 */ /* 0x000fc80000000020 */
[----:B------:R-:W-:Y:S02]  /*09e0*/  LOP3.LUT R10, R10, 0x80000000, RZ, 0x3c, !PT ;  /* 0x800000000a0a7812 */ /* 0x000fe400078e3cff */
[----:B------:R-:W-:-:S03]  /*09f0*/  PRMT R34, R34, 0x7632, R34 ;  /* 0x0000763222227816 */ /* 0x000fc60000000022 */
[----:B------:R-:W-:Y:S01]  /*0a00*/  FFMA R19, R10, R19, RZ ;  /* 0x000000130a137223 */ /* 0x000fe200000000ff */
[----:B------:R-:W-:Y:S01]  /*0a10*/  IMAD.U32 R10, R32, 0x10000, RZ ;  /* 0x00010000200a7824 */ /* 0x000fe200078e00ff */
[----:B------:R-:W-:Y:S01]  /*0a20*/  PRMT R46, R46, 0x7632, R46 ;  /* 0x000076322e2e7816 */ /* 0x000fe2000000002e */
[----:B------:R-:W-:Y:S01]  /*0a30*/  IMAD.U32 R18, R34, 0x10000, RZ ;  /* 0x0001000022127824 */ /* 0x000fe200078e00ff */
[----:B------:R-:W-:Y:S02]  /*0a40*/  PRMT R48, R48, 0x7632, R48 ;  /* 0x0000763230307816 */ /* 0x000fe40000000030 */
[----:B------:R-:W-:Y:S01]  /*0a50*/  LOP3.LUT R10, R10, 0x80000000, RZ, 0x3c, !PT ;  /* 0x800000000a0a7812 */ /* 0x000fe200078e3cff */
[----:B------:R-:W-:Y:S01]  /*0a60*/  IMAD.U32 R43, R46, 0x10000, RZ ;  /* 0x000100002e2b7824 */ /* 0x000fe200078e00ff */
[----:B------:R-:W-:Y:S01]  /*0a70*/  LOP3.LUT R18, R18, 0x80000000, RZ, 0x3c, !PT ;  /* 0x8000000012127812 */ /* 0x000fe200078e3cff */
[----:B------:R-:W-:Y:S01]  /*0a80*/  IMAD.U32 R55, R48, 0x10000, RZ ;  /* 0x0001000030377824 */ /* 0x000fe200078e00ff */
[----:B------:R-:W-:Y:S01]  /*0a90*/  PRMT R40, R40, 0x7632, R40 ;  /* 0x0000763228287816 */ /* 0x000fe20000000028 */
[----:B------:R-:W-:Y:S01]  /*0aa0*/  FFMA R10, R10, R43, RZ ;  /* 0x0000002b0a0a7223 */ /* 0x000fe200000000ff */
[----:B------:R-:W-:Y:S01]  /*0ab0*/  PRMT R52, R52, 0x7632, R52 ;  /* 0x0000763234347816 */ /* 0x000fe20000000034 */
[----:B------:R-:W-:Y:S01]  /*0ac0*/  FFMA R18, R18, R55, RZ ;  /* 0x0000003712127223 */ /* 0x000fe200000000ff */
[----:B------:R-:W-:Y:S01]  /*0ad0*/  PRMT R53, R53, 0x7632, R53 ;  /* 0x0000763235357816 */ /* 0x000fe20000000035 */
[----:B0-----:R-:W-:Y:S01]  /*0ae0*/  IMAD.U32 R17, R40, 0x10000, RZ ;  /* 0x0001000028117824 */ /* 0x001fe200078e00ff */
[----:B------:R-:W-:Y:S01]  /*0af0*/  PRMT R54, R54, 0x7632, R54 ;  /* 0x0000763236367816 */ /* 0x000fe20000000036 */
[----:B------:R-:W-:Y:S01]  /*0b00*/  IMAD.U32 R38, R52, 0x10000, RZ ;  /* 0x0001000034267824 */ /* 0x000fe200078e00ff */
[----:B------:R-:W-:Y:S01]  /*0b10*/  FSEL R10, R10, RZ, P3 ;  /* 0x000000ff0a0a7208 */ /* 0x000fe20001800000 */
[----:B------:R-:W-:Y:S01]  /*0b20*/  IMAD.U32 R43, R53, 0x10000, RZ ;  /* 0x00010000352b7824 */ /* 0x000fe200078e00ff */
[----:B------:R-:W-:Y:S01]  /*0b30*/  FSEL R18, R18, RZ, P3 ;  /* 0x000000ff12127208 */ /* 0x000fe20001800000 */
[----:B------:R-:W-:Y:S01]  /*0b40*/  IMAD.U32 R54, R54, 0x10000, RZ ;  /* 0x0001000036367824 */ /* 0x000fe200078e00ff */
[----:B------:R-:W-:Y:S01]  /*0b50*/  PRMT R50, R50, 0x7632, R50 ;  /* 0x0000763232327816 */ /* 0x000fe20000000032 */
[----:B------:R-:W-:Y:S01]  /*0b60*/  FFMA R38, R17, R38, R10 ;  /* 0x0000002611267223 */ /* 0x000fe2000000000a */
[----:B------:R-:W-:Y:S01]  /*0b70*/  PRMT R51, R51, 0x7632, R51 ;  /* 0x0000763233337816 */ /* 0x000fe20000000033 */
[----:B------:R-:W-:Y:S01]  /*0b80*/  FFMA R43, R43, R54, R18 ;  /* 0x000000362b2b7223 */ /* 0x000fe20000000012 */
[----:B------:R-:W-:Y:S01]  /*0b90*/  FSEL R19, R19, RZ, P3 ;  /* 0x000000ff13137208 */ /* 0x000fe20001800000 */
[----:B------:R-:W-:-:S02]  /*0ba0*/  IMAD.U32 R50, R50, 0x10000, RZ ;  /* 0x0001000032327824 */ /* 0x000fc400078e00ff */
[----:B------:R-:W-:-:S04]  /*0bb0*/  IMAD.U32 R40, R51, 0x10000, RZ ;  /* 0x0001000033287824 */ /* 0x000fc800078e00ff */
[----:B------:R-:W-:Y:S01]  /*0bc0*/  FFMA R40, R50, R40, R19 ;  /* 0x0000002832287223 */ /* 0x000fe20000000013 */
[C---:B------:R-:W-:Y:S02]  /*0bd0*/  IADD3 R52, R4.reuse, 0x80, RZ ;  /* 0x0000008004347810 */ /* 0x040fe40007ffe0ff */
[----:B------:R-:W-:Y:S02]  /*0be0*/  ISETP.LT.AND P4, PT, R4, 0x80, !P0 ;  /* 0x000000800400780c */ /* 0x000fe40004781270 */
[----:B----4-:R-:W-:Y:S02]  /*0bf0*/  SEL R28, R28, RZ, P6 ;  /* 0x000000ff1c1c7207 */ /* 0x010fe40003000000 */
[----:B------:R-:W-:-:S03]  /*0c00*/  SEL R17, R29, RZ, P6 ;  /* 0x000000ff1d117207 */ /* 0x000fc60003000000 */
[----:B------:R-:W-:Y:S01]  /*0c10*/  IMAD.U32 R10, R28, 0x10000, RZ ;  /* 0x000100001c0a7824 */ /* 0x000fe200078e00ff */
[----:B------:R-:W-:Y:S02]  /*0c20*/  SEL R16, R30, RZ, P6 ;  /* 0x000000ff1e107207 */ /* 0x000fe40003000000 */
[----:B------:R-:W-:Y:S02]  /*0c30*/  SEL R31, R31, RZ, P6 ;  /* 0x000000ff1f1f7207 */ /* 0x000fe40003000000 */
[----:B------:R-:W-:Y:S02]  /*0c40*/  LOP3.LUT R10, R10, 0x80000000, RZ, 0x3c, !PT ;  /* 0x800000000a0a7812 */ /* 0x000fe400078e3cff */
[----:B--2---:R-:W-:Y:S02]  /*0c50*/  SEL R20, R20, RZ, P2 ;  /* 0x000000ff14147207 */ /* 0x004fe40001000000 */
[----:B------:R-:W-:-:S03]  /*0c60*/  PRMT R28, R28, 0x7632, R28 ;  /* 0x000076321c1c7816 */ /* 0x000fc6000000001c */
[----:B------:R-:W-:Y:S01]  /*0c70*/  IMAD.U32 R51, R20, 0x10000, RZ ;  /* 0x0001000014337824 */ /* 0x000fe200078e00ff */
[----:B-----5:R-:W-:Y:S01]  /*0c80*/  SEL R18, R12, RZ, P6 ;  /* 0x000000ff0c127207 */ /* 0x020fe20003000000 */
[----:B------:R-:W-:Y:S01]  /*0c90*/  IMAD.U32 R12, R17, 0x10000, RZ ;  /* 0x00010000110c7824 */ /* 0x000fe200078e00ff */
[----:B------:R-:W-:-:S03]  /*0ca0*/  SEL R13, R13, RZ, P6 ;  /* 0x000000ff0d0d7207 */ /* 0x000fc60003000000 */
[----:B------:R-:W-:Y:S01]  /*0cb0*/  IMAD.U32 R19, R18, 0x10000, RZ ;  /* 0x0001000012137824 */ /* 0x000fe200078e00ff */
[----:B------:R-:W-:Y:S01]  /*0cc0*/  LOP3.LUT R12, R12, 0x80000000, RZ, 0x3c, !PT ;  /* 0x800000000c0c7812 */ /* 0x000fe200078e3cff */
[----:B------:R-:W-:Y:S02]  /*0cd0*/  IMAD.U32 R29, R13, 0x10000, RZ ;  /* 0x000100000d1d7824 */ /* 0x000fe400078e00ff */
[----:B------:R-:W-:Y:S01]  /*0ce0*/  FFMA R32, R10, R19, RZ ;  /* 0x000000130a207223 */ /* 0x000fe200000000ff */
[----:B------:R-:W-:Y:S01]  /*0cf0*/  IMAD.U32 R10, R16, 0x10000, RZ ;  /* 0x00010000100a7824 */ /* 0x000fe200078e00ff */
[----:B------:R-:W-:Y:S01]  /*0d00*/  FFMA R34, R12, R29, RZ ;  /* 0x0000001d0c227223 */ /* 0x000fe200000000ff */
[----:B------:R-:W-:Y:S01]  /*0d10*/  SEL R14, R14, RZ, P6 ;  /* 0x000000ff0e0e7207 */ /* 0x000fe20003000000 */
[----:B------:R-:W-:Y:S01]  /*0d20*/  IMAD.U32 R12, R31, 0x10000, RZ ;  /* 0x000100001f0c7824 */ /* 0x000fe200078e00ff */
[----:B------:R-:W-:Y:S02]  /*0d30*/  SEL R30, R15, RZ, P6 ;  /* 0x000000ff0f1e7207 */ /* 0x000fe40003000000 */
[----:B---3--:R-:W-:Y:S01]  /*0d40*/  SEL R19, R24, RZ, P2 ;  /* 0x000000ff18137207 */ /* 0x008fe20001000000 */
[----:B------:R-:W-:Y:S01]  /*0d50*/  IMAD.U32 R15, R14, 0x10000, RZ ;  /* 0x000100000e0f7824 */ /* 0x000fe200078e00ff */
[----:B------:R-:W-:Y:S01]  /*0d60*/  LOP3.LUT R10, R10, 0x80000000, RZ, 0x3c, !PT ;  /* 0x800000000a0a7812 */ /* 0x000fe200078e3cff */
[----:B------:R-:W-:Y:S01]  /*0d70*/  IMAD.U32 R29, R30, 0x10000, RZ ;  /* 0x000100001e1d7824 */ /* 0x000fe200078e00ff */
[----:B------:R-:W-:Y:S01]  /*0d80*/  LOP3.LUT R12, R12, 0x80000000, RZ, 0x3c, !PT ;  /* 0x800000000c0c7812 */ /* 0x000fe200078e3cff */
[----:B------:R-:W-:Y:S01]  /*0d90*/  IMAD.U32 R24, R19, 0x10000, RZ ;  /* 0x0001000013187824 */ /* 0x000fe200078e00ff */
[----:B------:R-:W-:Y:S01]  /*0da0*/  FSEL R32, R32, RZ, P5 ;  /* 0x000000ff20207208 */ /* 0x000fe20002800000 */
[----:B------:R-:W-:Y:S01]  /*0db0*/  FFMA R15, R10, R15, RZ ;  /* 0x0000000f0a0f7223 */ /* 0x000fe200000000ff */
[----:B------:R-:W-:Y:S01]  /*0dc0*/  IMAD.U32 R10, R28, 0x10000, RZ ;  /* 0x000100001c0a7824 */ /* 0x000fe200078e00ff */
[----:B------:R-:W-:Y:S01]  /*0dd0*/  FFMA R12, R12, R29, RZ ;  /* 0x0000001d0c0c7223 */ /* 0x000fe200000000ff */
[----:B------:R-:W-:Y:S01]  /*0de0*/  PRMT R18, R18, 0x7632, R18 ;  /* 0x0000763212127816 */ /* 0x000fe20000000012 */
[----:B------:R-:W-:Y:S01]  /*0df0*/  FFMA R29, R51, R24, R32 ;  /* 0x00000018331d7223 */ /* 0x000fe20000000020 */
[----:B------:R-:W-:-:S02]  /*0e00*/  SEL R24, R21, RZ, P2 ;  /* 0x000000ff15187207 */ /* 0x000fc40001000000 */
[----:B------:R-:W-:Y:S01]  /*0e10*/  SEL R46, R25, RZ, P2 ;  /* 0x000000ff192e7207 */ /* 0x000fe20001000000 */
[----:B------:R-:W-:Y:S01]  /*0e20*/  IMAD.U32 R21, R18, 0x10000, RZ ;  /* 0x0001000012157824 */ /* 0x000fe200078e00ff */
[----:B------:R-:W-:Y:S01]  /*0e30*/  LOP3.LUT R10, R10, 0x80000000, RZ, 0x3c, !PT ;  /* 0x800000000a0a7812 */ /* 0x000fe200078e3cff */
[----:B------:R-:W-:Y:S01]  /*0e40*/  IMAD.U32 R25, R24, 0x10000, RZ ;  /* 0x0001000018197824 */ /* 0x000fe200078e00ff */
[----:B------:R-:W-:Y:S01]  /*0e50*/  SEL R32, R22, RZ, P2 ;  /* 0x000000ff16207207 */ /* 0x000fe20001000000 */
[----:B------:R-:W-:Y:S01]  /*0e60*/  IMAD.U32 R22, R46, 0x10000, RZ ;  /* 0x000100002e167824 */ /* 0x000fe200078e00ff */
[----:B------:R-:W-:Y:S02]  /*0e70*/  FSEL R28, R34, RZ, P5 ;  /* 0x000000ff221c7208 */ /* 0x000fe40002800000 */
[----:B------:R-:W-:Y:S02]  /*0e80*/  PRMT R17, R17, 0x7632, R17 ;  /* 0x0000763211117816 */ /* 0x000fe40000000011 */
[----:B------:R-:W-:-:S02]  /*0e90*/  SEL R48, R23, RZ, P2 ;  /* 0x000000ff17307207 */ /* 0x000fc40001000000 */
[----:B------:R-:W-:Y:S01]  /*0ea0*/  SEL R50, R27, RZ, P2 ;  /* 0x000000ff1b327207 */ /* 0x000fe20001000000 */
[----:B------:R-:W-:Y:S01]  /*0eb0*/  FFMA R21, R10, R21, RZ ;  /* 0x000000150a157223 */ /* 0x000fe200000000ff */
[----:B------:R-:W-:Y:S01]  /*0ec0*/  FFMA R28, R25, R22, R28 ;  /* 0x00000016191c7223 */ /* 0x000fe2000000001c */
[----:B------:R-:W-:Y:S01]  /*0ed0*/  IMAD.U32 R10, R17, 0x10000, RZ ;  /* 0x00010000110a7824 */ /* 0x000fe200078e00ff */
[----:B------:R-:W-:Y:S01]  /*0ee0*/  FSEL R12, R12, RZ, P5 ;  /* 0x000000ff0c0c7208 */ /* 0x000fe20002800000 */
[----:B------:R-:W-:Y:S01]  /*0ef0*/  IMAD.U32 R25, R48, 0x10000, RZ ;  /* 0x0001000030197824 */ /* 0x000fe200078e00ff */
[----:B------:R-:W-:Y:S01]  /*0f00*/  PRMT R16, R16, 0x7632, R16 ;  /* 0x0000763210107816 */ /* 0x000fe20000000010 */
[----:B------:R-:W-:Y:S01]  /*0f10*/  IMAD.U32 R17, R50, 0x10000, RZ ;  /* 0x0001000032117824 */ /* 0x000fe200078e00ff */
[----:B------:R-:W-:Y:S02]  /*0f20*/  PRMT R20, R20, 0x7632, R20 ;  /* 0x0000763214147816 */ /* 0x000fe40000000014 */
[----:B------:R-:W-:-:S02]  /*0f30*/  PRMT R19, R19, 0x7632, R19 ;  /* 0x0000763213137816 */ /* 0x000fc40000000013 */
[----:B------:R-:W-:Y:S01]  /*0f40*/  PRMT R13, R13, 0x7632, R13 ;  /* 0x000076320d0d7816 */ /* 0x000fe2000000000d */
[----:B------:R-:W-:Y:S01]  /*0f50*/  FFMA R25, R25, R17, R12 ;  /* 0x0000001119197223 */ /* 0x000fe2000000000c */
[----:B------:R-:W-:Y:S01]  /*0f60*/  IMAD.U32 R16, R16, 0x10000, RZ ;  /* 0x0001000010107824 */ /* 0x000fe200078e00ff */
[----:B------:R-:W-:Y:S01]  /*0f70*/  SEL R26, R26, RZ, P2 ;  /* 0x000000ff1a1a7207 */ /* 0x000fe20001000000 */
[----:B------:R-:W-:Y:S01]  /*0f80*/  IMAD.U32 R20, R20, 0x10000, RZ ;  /* 0x0001000014147824 */ /* 0x000fe200078e00ff */
[----:B------:R-:W-:Y:S01]  /*0f90*/  FSEL R21, R21, RZ, P5 ;  /* 0x000000ff15157208 */ /* 0x000fe20002800000 */
[----:B------:R-:W-:Y:S01]  /*0fa0*/  IMAD.U32 R19, R19, 0x10000, RZ ;  /* 0x0001000013137824 */ /* 0x000fe200078e00ff */
[----:B------:R-:W-:Y:S01]  /*0fb0*/  PRMT R17, R14, 0x7632, R17 ;  /* 0x000076320e117816 */ /* 0x000fe20000000011 */
[----:B------:R-:W-:Y:S01]  /*0fc0*/  IMAD.U32 R13, R13, 0x10000, RZ ;  /* 0x000100000d0d7824 */ /* 0x000fe200078e00ff */
[----:B------:R-:W-:Y:S01]  /*0fd0*/  LOP3.LUT R10, R10, 0x80000000, RZ, 0x3c, !PT ;  /* 0x800000000a0a7812 */ /* 0x000fe200078e3cff */
[----:B------:R-:W-:Y:S01]  /*0fe0*/  IMAD.U32 R18, R32, 0x10000, RZ ;  /* 0x0001000020127824 */ /* 0x000fe200078e00ff */
[----:B------:R-:W-:Y:S01]  /*0ff0*/  FSEL R15, R15, RZ, P5 ;  /* 0x000000ff0f0f7208 */ /* 0x000fe20002800000 */
[----:B------:R-:W-:Y:S01]  /*1000*/  IMAD.U32 R27, R26, 0x10000, RZ ;  /* 0x000100001a1b7824 */ /* 0x000fe200078e00ff */
[----:B------:R-:W-:Y:S01]  /*1010*/  LOP3.LUT R16, R16, 0x80000000, RZ, 0x3c, !PT ;  /* 0x8000000010107812 */ /* 0x000fe200078e3cff */
[----:B------:R-:W-:Y:S01]  /*1020*/  FFMA R34, R20, R19, R21 ;  /* 0x0000001314227223 */ /* 0x000fe20000000015 */
[----:B------:R-:W-:Y:S01]  /*1030*/  IMAD.U32 R17, R17, 0x10000, RZ ;  /* 0x0001000011117824 */ /* 0x000fe200078e00ff */
[----:B------:R-:W-:Y:S01]  /*1040*/  FFMA R51, R10, R13, RZ ;  /* 0x0000000d0a337223 */ /* 0x000fe200000000ff */
[----:B------:R-:W-:Y:S01]  /*1050*/  IADD3 R21, R9, 0x80, RZ ;  /* 0x0000008009157810 */ /* 0x000fe20007ffe0ff */
[----:B------:R-:W-:-:S02]  /*1060*/  IMAD.MOV.U32 R10, RZ, RZ, 0x2 ;  /* 0x00000002ff0a7424 */ /* 0x000fc400078e00ff */
[----:B------:R-:W-:Y:S01]  /*1070*/  IMAD.IADD R23, R49, 0x1, R52 ;  /* 0x0000000131177824 */ /* 0x000fe200078e0234 */
[----:B------:R-:W-:Y:S01]  /*1080*/  FFMA R27, R18, R27, R15 ;  /* 0x0000001b121b7223 */ /* 0x000fe2000000000f */
[----:B------:R-:W-:Y:S01]  /*1090*/  FFMA R49, R16, R17, RZ ;  /* 0x0000001110317223 */ /* 0x000fe200000000ff */
[----:B------:R-:W-:Y:S01]  /*10a0*/  CS2R R12, SRZ ;  /* 0x00000000000c7805 */ /* 0x000fe2000001ff00 */
[----:B------:R-:W-:Y:S01]  /*10b0*/  CS2R R14, SRZ ;  /* 0x00000000000e7805 */ /* 0x000fe2000001ff00 */
[----:B------:R-:W-:Y:S01]  /*10c0*/  CS2R R16, SRZ ;  /* 0x0000000000107805 */ /* 0x000fe2000001ff00 */
[----:B------:R-:W-:Y:S01]  /*10d0*/  CS2R R18, SRZ ;  /* 0x0000000000127805 */ /* 0x000fe2000001ff00 */
[----:B------:R-:W-:-:S04]  /*10e0*/  IMAD.WIDE R22, R23, R10, c[0x0][0x160] ;  /* 0x0000580017167625 */ /* 0x000fc800078e020a */
[----:B------:R-:W-:Y:S01]  /*10f0*/  IMAD.WIDE R20, R21, R10, c[0x0][0x170] ;  /* 0x00005c0015147625 */ /* 0x000fe200078e020a */
[----:B------:R0:W2:Y:S04]  /*1100*/  @P4 LDG.E.EL.128 R12, [R22.64] ;  /* 0x00000004160c4981 */ /* 0x0000a8000c2e1d00 */
[----:B------:R1:W3:Y:S01]  /*1110*/  @P4 LDG.E.EL.128 R16, [R20.64] ;  /* 0x0000000414104981 */ /* 0x0002e2000c2e1d00 */
[----:B------:R-:W-:Y:S02]  /*1120*/  PRMT R31, R31, 0x7632, R31 ;  /* 0x000076321f1f7816 */ /* 0x000fe4000000001f */
[----:B------:R-:W-:-:S03]  /*1130*/  PRMT R32, R32, 0x7632, R32 ;  /* 0x0000763220207816 */ /* 0x000fc60000000020 */
[----:B------:R-:W-:Y:S01]  /*1140*/  IMAD.U32 R31, R31, 0x10000, RZ ;  /* 0x000100001f1f7824 */ /* 0x000fe200078e00ff */
[----:B------:R-:W-:Y:S02]  /*1150*/  PRMT R24, R24, 0x7632, R24 ;  /* 0x0000763218187816 */ /* 0x000fe40000000018 */
[----:B------:R-:W-:Y:S02]  /*1160*/  PRMT R46, R46, 0x7632, R46 ;  /* 0x000076322e2e7816 */ /* 0x000fe4000000002e */
[----:B0-----:R-:W-:Y:S01]  /*1170*/  LOP3.LUT R22, R31, 0x80000000, RZ, 0x3c, !PT ;  /* 0x800000001f167812 */ /* 0x001fe200078e3cff */
[----:B------:R-:W-:Y:S01]  /*1180*/  IMAD.U32 R31, R32, 0x10000, RZ ;  /* 0x00010000201f7824 */ /* 0x000fe200078e00ff */
[----:B------:R-:W-:Y:S01]  /*1190*/  PRMT R26, R26, 0x7632, R26 ;  /* 0x000076321a1a7816 */ /* 0x000fe2000000001a */
[----:B-1----:R-:W-:Y:S01]  /*11a0*/  IMAD.U32 R21, R24, 0x10000, RZ ;  /* 0x0001000018157824 */ /* 0x002fe200078e00ff */
[----:B------:R-:W-:Y:S01]  /*11b0*/  FSEL R32, R51, RZ, P5 ;  /* 0x000000ff33207208 */ /* 0x000fe20002800000 */
[----:B------:R-:W-:Y:S01]  /*11c0*/  IMAD.U32 R46, R46, 0x10000, RZ ;  /* 0x000100002e2e7824 */ /* 0x000fe200078e00ff */
[----:B------:R-:W-:Y:S01]  /*11d0*/  PRMT R48, R48, 0x7632, R48 ;  /* 0x0000763230307816 */ /* 0x000fe20000000030 */
[----:B------:R-:W-:Y:S01]  /*11e0*/  IMAD.U32 R20, R26, 0x10000, RZ ;  /* 0x000100001a147824 */ /* 0x000fe200078e00ff */
[----:B------:R-:W-:Y:S01]  /*11f0*/  FSEL R26, R49, RZ, P5 ;  /* 0x000000ff311a7208 */ /* 0x000fe20002800000 */
[----:B------:R-:W-:Y:S01]  /*1200*/  FFMA R32, R21, R46, R32 ;  /* 0x0000002e15207223 */ /* 0x000fe20000000020 */
[----:B------:R-:W-:Y:S01]  /*1210*/  PRMT R30, R30, 0x7632, R30 ;  /* 0x000076321e1e7816 */ /* 0x000fe2000000001e */
[----:B------:R-:W-:-:S02]  /*1220*/  IMAD.U32 R53, R48, 0x10000, RZ ;  /* 0x0001000030357824 */ /* 0x000fc400078e00ff */
[----:B------:R-:W-:Y:S02]  /*1230*/  FFMA R26, R31, R20, R26 ;  /* 0x000000141f1a7223 */ /* 0x000fe4000000001a */
[----:B------:R-:W-:Y:S01]  /*1240*/  IMAD.U32 R23, R30, 0x10000, RZ ;  /* 0x000100001e177824 */ /* 0x000fe200078e00ff */
[----:B------:R-:W-:-:S03]  /*1250*/  PRMT R50, R50, 0x7632, R50 ;  /* 0x0000763232327816 */ /* 0x000fc60000000032 */
[----:B------:R-:W-:Y:S01]  /*1260*/  FFMA R22, R22, R23, RZ ;  /* 0x0000001716167223 */ /* 0x000fe200000000ff */
[----:B------:R-:W-:Y:S01]  /*1270*/  IMAD.IADD R23, R47, 0x1, R52 ;  /* 0x000000012f177824 */ /* 0x000fe200078e0234 */
[----:B------:R-:W-:Y:S01]  /*1280*/  ISETP.LT.AND P2, PT, R4, 0x80, !P1 ;  /* 0x000000800400780c */ /* 0x000fe20004f41270 */
[----:B------:R-:W-:Y:S02]  /*1290*/  IMAD.U32 R24, R50, 0x10000, RZ ;  /* 0x0001000032187824 */ /* 0x000fe400078e00ff */
[----:B------:R-:W-:-:S05]  /*12a0*/  FSEL R22, R22, RZ, P5 ;  /* 0x000000ff16167208 */ /* 0x000fca0002800000 */
[----:B------:R-:W-:Y:S01]  /*12b0*/  FFMA R24, R53, R24, R22 ;  /* 0x0000001835187223 */ /* 0x000fe20000000016 */
[----:B------:R-:W-:Y:S01]  /*12c0*/  IMAD.WIDE R22, R23, R10, c[0x0][0x160] ;  /* 0x0000580017167625 */ /* 0x000fe200078e020a */
[----:B--2---:R-:W-:Y:S02]  /*12d0*/  SEL R13, R13, RZ, P4 ;  /* 0x000000ff0d0d7207 */ /* 0x004fe40002000000 */
[----:B------:R-:W-:Y:S02]  /*12e0*/  SEL R12, R12, RZ, P4 ;  /* 0x000000ff0c0c7207 */ /* 0x000fe40002000000 */
[----:B---3--:R-:W-:Y:S02]  /*12f0*/  SEL R16, R16, RZ, P4 ;  /* 0x000000ff10107207 */ /* 0x008fe40002000000 */
[----:B------:R-:W-:Y:S01]  /*1300*/  SEL R21, R17, RZ, P4 ;  /* 0x000000ff11157207 */ /* 0x000fe20002000000 */
[----:B------:R-:W-:Y:S01]  /*1310*/  IMAD.U32 R17, R13, 0x10000, RZ ;  /* 0x000100000d117824 */ /* 0x000fe200078e00ff */
[----:B------:R-:W-:Y:S01]  /*1320*/  SEL R48, R15, RZ, P4 ;  /* 0x000000ff0f307207 */ /* 0x000fe20002000000 */
[----:B------:R-:W-:Y:S01]  /*1330*/  IMAD.U32 R31, R16, 0x10000, RZ ;  /* 0x00010000101f7824 */ /* 0x000fe200078e00ff */
[----:B------:R-:W-:Y:S01]  /*1340*/  SEL R20, R14, RZ, P4 ;  /* 0x000000ff0e147207 */ /* 0x000fe20002000000 */
[----:B------:R-:W-:Y:S01]  /*1350*/  IMAD.U32 R14, R12, 0x10000, RZ ;  /* 0x000100000c0e7824 */ /* 0x000fe200078e00ff */
[----:B------:R-:W-:Y:S01]  /*1360*/  PRMT R15, R16, 0x7632, R15 ;  /* 0x00007632100f7816 */ /* 0x000fe2000000000f */
[----:B------:R-:W-:Y:S01]  /*1370*/  IMAD.U32 R30, R21, 0x10000, RZ ;  /* 0x00010000151e7824 */ /* 0x000fe200078e00ff */
[----:B------:R-:W-:-:S02]  /*1380*/  PRMT R13, R13, 0x7632, R13 ;  /* 0x000076320d0d7816 */ /* 0x000fc4000000000d */
[----:B------:R-:W-:Y:S02]  /*1390*/  PRMT R16, R21, 0x7632, R16 ;  /* 0x0000763215107816 */ /* 0x000fe40000000010 */
[----:B------:R-:W-:Y:S01]  /*13a0*/  SEL R18, R18, RZ, P4 ;  /* 0x000000ff12127207 */ /* 0x000fe20002000000 */
[----:B------:R-:W-:Y:S01]  /*13b0*/  FMUL R31, R14, R31 ;  /* 0x0000001f0e1f7220 */ /* 0x000fe20000400000 */
[----:B------:R-:W-:Y:S01]  /*13c0*/  FMUL R30, R17, R30 ;  /* 0x0000001e111e7220 */ /* 0x000fe20000400000 */
[----:B------:R-:W-:Y:S01]  /*13d0*/  SEL R52, R19, RZ, P4 ;  /* 0x000000ff13347207 */ /* 0x000fe20002000000 */
[----:B------:R-:W-:Y:S01]  /*13e0*/  IMAD.U32 R13, R13, 0x10000, RZ ;  /* 0x000100000d0d7824 */ /* 0x000fe200078e00ff */
[----:B------:R-:W-:Y:S01]  /*13f0*/  PRMT R12, R12, 0x7632, R12 ;  /* 0x000076320c0c7816 */ /* 0x000fe2000000000c */
[----:B------:R-:W-:Y:S01]  /*1400*/  IMAD.U32 R16, R16, 0x10000, RZ ;  /* 0x0001000010107824 */ /* 0x000fe200078e00ff */
[----:B------:R-:W-:Y:S02]  /*1410*/  PRMT R14, R20, 0x7632, R14 ;  /* 0x00007632140e7816 */ /* 0x000fe4000000000e */
[----:B------:R-:W-:Y:S01]  /*1420*/  PRMT R17, R18, 0x7632, R17 ;  /* 0x0000763212117816 */ /* 0x000fe20000000011 */
[----:B------:R-:W-:Y:S01]  /*1430*/  FMUL R46, R13, R16 ;  /* 0x000000100d2e7220 */ /* 0x000fe20000400000 */
[----:B------:R-:W-:Y:S01]  /*1440*/  IMAD.U32 R12, R12, 0x10000, RZ ;  /* 0x000100000c0c7824 */ /* 0x000fe200078e00ff */
[----:B------:R-:W-:Y:S01]  /*1450*/  IADD3 R21, R35, 0x80, RZ ;  /* 0x0000008023157810 */ /* 0x000fe20007ffe0ff */
[----:B------:R-:W-:-:S02]  /*1460*/  IMAD.U32 R15, R15, 0x10000, RZ ;  /* 0x000100000f0f7824 */ /* 0x000fc400078e00ff */
[----:B------:R-:W-:Y:S02]  /*1470*/  IMAD.U32 R14, R14, 0x10000, RZ ;  /* 0x000100000e0e7824 */ /* 0x000fe400078e00ff */
[----:B------:R-:W-:Y:S02]  /*1480*/  IMAD.U32 R17, R17, 0x10000, RZ ;  /* 0x0001000011117824 */ /* 0x000fe400078e00ff */
[----:B------:R-:W-:Y:S02]  /*1490*/  IMAD.U32 R16, R48, 0x10000, RZ ;  /* 0x0001000030107824 */ /* 0x000fe400078e00ff */
[----:B------:R-:W-:Y:S02]  /*14a0*/  IMAD.U32 R51, R52, 0x10000, RZ ;  /* 0x0001000034337824 */ /* 0x000fe400078e00ff */
[----:B------:R-:W-:Y:S02]  /*14b0*/  IMAD.U32 R20, R20, 0x10000, RZ ;  /* 0x0001000014147824 */ /* 0x000fe400078e00ff */
[----:B------:R-:W-:Y:S01]  /*14c0*/  IMAD.U32 R49, R18, 0x10000, RZ ;  /* 0x0001000012317824 */ /* 0x000fe200078e00ff */
[----:B------:R-:W-:Y:S01]  /*14d0*/  FMUL R50, R12, R15 ;  /* 0x0000000f0c327220 */ /* 0x000fe20000400000 */
[----:B------:R-:W-:Y:S01]  /*14e0*/  FMUL R47, R14, R17 ;  /* 0x000000110e2f7220 */ /* 0x000fe20000400000 */
[----:B------:R-:W-:Y:S01]  /*14f0*/  FMUL R51, R16, R51 ;  /* 0x0000003310337220 */ /* 0x000fe20000400000 */
[----:B------:R-:W-:Y:S01]  /*1500*/  FMUL R49, R20, R49 ;  /* 0x0000003114317220 */ /* 0x000fe20000400000 */
[----:B------:R-:W-:Y:S01]  /*1510*/  CS2R R12, SRZ ;  /* 0x00000000000c7805 */ /* 0x000fe2000001ff00 */
[----:B------:R-:W-:Y:S01]  /*1520*/  CS2R R14, SRZ ;  /* 0x00000000000e7805 */ /* 0x000fe2000001ff00 */
[----:B------:R-:W-:Y:S01]  /*1530*/  CS2R R16, SRZ ;  /* 0x0000000000107805 */ /* 0x000fe2000001ff00 */
[----:B------:R-:W-:Y:S01]  /*1540*/  CS2R R18, SRZ ;  /* 0x0000000000127805 */ /* 0x000fe2000001ff00 */
[----:B------:R-:W-:-:S03]  /*1550*/  IMAD.WIDE R20, R21, R10, c[0x0][0x170] ;  /* 0x00005c0015147625 */ /* 0x000fc600078e020a */
[----:B------:R0:W2:Y:S04]  /*1560*/  @P2 LDG.E.EL.128 R12, [R22.64] ;  /* 0x00000004160c2981 */ /* 0x0000a8000c2e1d00 */
[----:B------:R1:W3:Y:S01]  /*1570*/  @P2 LDG.E.EL.128 R16, [R20.64] ;  /* 0x0000000414102981 */ /* 0x0002e2000c2e1d00 */
[----:B------:R-:W-:Y:S02]  /*1580*/  PRMT R48, R48, 0x7632, R48 ;  /* 0x0000763230307816 */ /* 0x000fe40000000030 */
[----:B------:R-:W-:-:S03]  /*1590*/  PRMT R52, R52, 0x7632, R52 ;  /* 0x0000763234347816 */ /* 0x000fc60000000034 */
[----:B------:R-:W-:Y:S02]  /*15a0*/  IMAD.U32 R53, R48, 0x10000, RZ ;  /* 0x0001000030357824 */ /* 0x000fe400078e00ff */
[----:B------:R-:W-:-:S04]  /*15b0*/  IMAD.U32 R48, R52, 0x10000, RZ ;  /* 0x0001000034307824 */ /* 0x000fc800078e00ff */
[----:B------:R-:W-:Y:S01]  /*15c0*/  FMUL R48, R53, R48 ;  /* 0x0000003035307220 */ /* 0x000fe20000400000 */
[----:B------:R-:W-:Y:S01]  /*15d0*/  IMAD.SHL.U32 R53, R37, 0x4, RZ ;  /* 0x0000000425357824 */ /* 0x000fe200078e00ff */
[----:B------:R-:W-:-:S04]  /*15e0*/  FSEL R52, R31, RZ, P4 ;  /* 0x000000ff1f347208 */ /* 0x000fc80002000000 */
[----:B------:R-:W-:-:S04]  /*15f0*/  LOP3.LUT R53, R53, 0xfc, RZ, 0xc0, !PT ;  /* 0x000000fc35357812 */ /* 0x000fc800078ec0ff */
[--C-:B------:R-:W-:Y:S02]  /*1600*/  PRMT R31, R53, 0x6540, R36.reuse ;  /* 0x00006540351f7816 */ /* 0x100fe40000000024 */
[----:B0-----:R-:W-:Y:S02]  /*1610*/  SHF.R.S32.HI R22, RZ, 0x17, R36 ;  /* 0x00000017ff167819 */ /* 0x001fe40000011424 */
[----:B-1----:R-:W-:Y:S02]  /*1620*/  SHF.R.S32.HI R20, RZ, 0x1f, R31 ;  /* 0x0000001fff147819 */ /* 0x002fe4000001141f */
[----:B------:R-:W-:Y:S02]  /*1630*/  SGXT R22, R22, 0x1 ;  /* 0x000000011616781a */ /* 0x000fe40000000200 */
[-C--:B------:R-:W-:Y:S02]  /*1640*/  LEA.HI R20, R20, R31.reuse, RZ, 0x9 ;  /* 0x0000001f14147211 */ /* 0x080fe400078f48ff */
[----:B------:R-:W-:-:S02]  /*1650*/  LEA.HI R22, R22, R31, RZ, 0xb ;  /* 0x0000001f16167211 */ /* 0x000fc400078f58ff */
[----:B------:R-:W-:Y:S02]  /*1660*/  LOP3.LUT R21, R20, 0xfffffe00, RZ, 0xc0, !PT ;  /* 0xfffffe0014157812 */ /* 0x000fe400078ec0ff */
[----:B------:R-:W-:Y:S02]  /*1670*/  FSEL R30, R30, RZ, P4 ;  /* 0x000000ff1e1e7208 */ /* 0x000fe40002000000 */
[----:B------:R-:W-:Y:S02]  /*1680*/  SHF.R.S32.HI R20, RZ, 0x9, R20 ;  /* 0x00000009ff147819 */ /* 0x000fe40000011414 */
[----:B------:R-:W-:Y:S01]  /*1690*/  SHF.R.U32.HI R37, RZ, 0x6, R37 ;  /* 0x00000006ff257819 */ /* 0x000fe20000011625 */
[----:B------:R-:W-:Y:S01]  /*16a0*/  IMAD.SHL.U32 R22, R22, 0x40, RZ ;  /* 0x0000004016167824 */ /* 0x000fe200078e00ff */
[----:B------:R-:W-:Y:S01]  /*16b0*/  LOP3.LUT R20, R20, 0x80000003, RZ, 0xc0, !PT ;  /* 0x8000000314147812 */ /* 0x000fe200078ec0ff */
[----:B------:R-:W-:Y:S01]  /*16c0*/  FADD R41, R41, R30 ;  /* 0x0000001e29297221 */ /* 0x000fe20000000000 */
[----:B------:R-:W-:-:S02]  /*16d0*/  SGXT.U32 R30, R37, 0x2 ;  /* 0x00000002251e781a */ /* 0x000fc40000000000 */
[----:B------:R-:W-:Y:S02]  /*16e0*/  LOP3.LUT R22, R22, 0xfffe0000, RZ, 0xc0, !PT ;  /* 0xfffe000016167812 */ /* 0x000fe400078ec0ff */
[----:B------:R-:W-:Y:S01]  /*16f0*/  ISETP.NE.AND P3, PT, R20, 0x2, PT ;  /* 0x000000021400780c */ /* 0x000fe20003f65270 */
[----:B------:R-:W-:Y:S01]  /*1700*/  FADD R36, R39, R52 ;  /* 0x0000003427247221 */ /* 0x000fe20000000000 */
[----:B------:R-:W-:Y:S02]  /*1710*/  LOP3.LUT R20, R33, R30, RZ, 0xfc, !PT ;  /* 0x0000001e21147212 */ /* 0x000fe400078efcff */
[----:B------:R-:W-:Y:S02]  /*1720*/  FSEL R39, R49, RZ, P4 ;  /* 0x000000ff31277208 */ /* 0x000fe40002000000 */
[----:B------:R-:W-:Y:S02]  /*1730*/  IADD3 R31, R22, R31, -R21 ;  /* 0x0000001f161f7210 */ /* 0x000fe40007ffe815 */
[----:B------:R-:W-:-:S02]  /*1740*/  ISETP.LT.AND P5, PT, R20, 0x100, !P3 ;  /* 0x000001001400780c */ /* 0x000fc40005fa1270 */
[----:B------:R-:W-:Y:S02]  /*1750*/  FSEL R22, R51, RZ, P4 ;  /* 0x000000ff33167208 */ /* 0x000fe40002000000 */
[----:B------:R-:W-:Y:S01]  /*1760*/  FSEL R21, R50, RZ, P4 ;  /* 0x000000ff32157208 */ /* 0x000fe20002000000 */
[----:B------:R-:W-:Y:S01]  /*1770*/  FADD R39, R44, R39 ;  /* 0x000000272c277221 */ /* 0x000fe20000000000 */
[----:B------:R-:W-:Y:S02]  /*1780*/  IMAD.MOV.U32 R51, RZ, RZ, 0x4 ;  /* 0x00000004ff337424 */ /* 0x000fe400078e00ff */
[----:B------:R-:W-:Y:S01]  /*1790*/  IMAD R44, R20, 0x200, R31 ;  /* 0x00000200142c7824 */ /* 0x000fe200078e021f */
[----:B------:R-:W-:Y:S01]  /*17a0*/  FADD R37, R45, R22 ;  /* 0x000000162d257221 */ /* 0x000fe20000000000 */
[----:B------:R-:W-:Y:S01]  /*17b0*/  FADD R42, R42, R21 ;  /* 0x000000152a2a7221 */ /* 0x000fe20000000000 */
[----:B------:R-:W-:Y:S01]  /*17c0*/  CS2R R22, SRZ ;  /* 0x0000000000167805 */ /* 0x000fe2000001ff00 */
[----:B------:R-:W-:Y:S01]  /*17d0*/  CS2R R20, SRZ ;  /* 0x0000000000147805 */ /* 0x000fe2000001ff00 */
[----:B------:R-:W-:Y:S01]  /*17e0*/  FSEL R49, R46, RZ, P4 ;  /* 0x000000ff2e317208 */ /* 0x000fe20002000000 */
[----:B------:R-:W-:Y:S01]  /*17f0*/  IMAD.WIDE R44, R44, R51, c[0x0][0x178] ;  /* 0x00005e002c2c7625 */ /* 0x000fe200078e0233 */
[----:B------:R-:W-:-:S04]  /*1800*/  FSEL R47, R47, RZ, P4 ;  /* 0x000000ff2f2f7208 */ /* 0x000fc80002000000 */
[----:B------:R0:W4:Y:S01]  /*1810*/  @P5 LDG.E.EL.128 R20, [R44.64] ;  /* 0x000000042c145981 */ /* 0x000122000c2e1d00 */
[----:B------:R-:W-:Y:S01]  /*1820*/  FADD R38, R38, R47 ;  /* 0x0000002f26267221 */ /* 0x000fe20000000000 */
[----:B------:R-:W-:-:S05]  /*1830*/  FSEL R48, R48, RZ, P4 ;  /* 0x000000ff30307208 */ /* 0x000fca0002000000 */
[----:B------:R-:W-:Y:S01]  /*1840*/  FADD R43, R43, R48 ;  /* 0x000000302b2b7221 */ /* 0x000fe20000000000 */
[----:B------:R-:W-:Y:S01]  /*1850*/  FADD R40, R40, R49 ;  /* 0x0000003128287221 */ /* 0x000fe20000000000 */
[----:B--2---:R-:W-:Y:S02]  /*1860*/  SEL R46, R12, RZ, P2 ;  /* 0x000000ff0c2e7207 */ /* 0x004fe40001000000 */
[----:B------:R-:W-:Y:S02]  /*1870*/  SEL R13, R13, RZ, P2 ;  /* 0x000000ff0d0d7207 */ /* 0x000fe40001000000 */
[----:B---3--:R-:W-:Y:S02]  /*1880*/  SEL R16, R16, RZ, P2 ;  /* 0x000000ff10107207 */ /* 0x008fe40001000000 */
[----:B------:R-:W-:Y:S01]  /*1890*/  SEL R17, R17, RZ, P2 ;  /* 0x000000ff11117207 */ /* 0x000fe20001000000 */
[C---:B------:R-:W-:Y:S01]  /*18a0*/  IMAD.U32 R47, R46.reuse, 0x10000, RZ ;  /* 0x000100002e2f7824 */ /* 0x040fe200078e00ff */
[----:B------:R-:W-:Y:S01]  /*18b0*/  PRMT R46, R46, 0x7632, R46 ;  /* 0x000076322e2e7816 */ /* 0x000fe2000000002e */
[C---:B------:R-:W-:Y:S01]  /*18c0*/  IMAD.U32 R12, R16.reuse, 0x10000, RZ ;  /* 0x00010000100c7824 */ /* 0x040fe200078e00ff */
[----:B------:R-:W-:Y:S01]  /*18d0*/  PRMT R16, R16, 0x7632, R16 ;  /* 0x0000763210107816 */ /* 0x000fe20000000010 */
[----:B0-----:R-:W-:-:S02]  /*18e0*/  IMAD.U32 R45, R13, 0x10000, RZ ;  /* 0x000100000d2d7824 */ /* 0x001fc400078e00ff */
[----:B------:R-:W-:Y:S01]  /*18f0*/  IMAD.U32 R52, R17, 0x10000, RZ ;  /* 0x0001000011347824 */ /* 0x000fe200078e00ff */
[----:B------:R-:W-:Y:S01]  /*1900*/  PRMT R13, R13, 0x7632, R13 ;  /* 0x000076320d0d7816 */ /* 0x000fe2000000000d */
[----:B------:R-:W-:Y:S02]  /*1910*/  IMAD.U32 R16, R16, 0x10000, RZ ;  /* 0x0001000010107824 */ /* 0x000fe400078e00ff */
[----:B------:R-:W-:Y:S01]  /*1920*/  FMUL R52, R45, R52 ;  /* 0x000000342d347220 */ /* 0x000fe20000400000 */
[----:B------:R-:W-:Y:S01]  /*1930*/  IMAD.U32 R45, R46, 0x10000, RZ ;  /* 0x000100002e2d7824 */ /* 0x000fe200078e00ff */
[----:B------:R-:W-:Y:S02]  /*1940*/  SEL R14, R14, RZ, P2 ;  /* 0x000000ff0e0e7207 */ /* 0x000fe40001000000 */
[----:B------:R-:W-:Y:S01]  /*1950*/  SEL R18, R18, RZ, P2 ;  /* 0x000000ff12127207 */ /* 0x000fe20001000000 */
[----:B------:R-:W-:Y:S01]  /*1960*/  FMUL R44, R45, R16 ;  /* 0x000000102d2c7220 */ /* 0x000fe20000400000 */
[----:B------:R-:W-:Y:S01]  /*1970*/  FMUL R12, R47, R12 ;  /* 0x0000000c2f0c7220 */ /* 0x000fe20000400000 */
[----:B------:R-:W-:Y:S01]  /*1980*/  IMAD.U32 R16, R13, 0x10000, RZ ;  /* 0x000100000d107824 */ /* 0x000fe200078e00ff */
[----:B------:R-:W-:Y:S01]  /*1990*/  SEL R15, R15, RZ, P2 ;  /* 0x000000ff0f0f7207 */ /* 0x000fe20001000000 */
[----:B------:R-:W-:Y:S01]  /*19a0*/  IMAD.U32 R13, R14, 0x10000, RZ ;  /* 0x000100000e0d7824 */ /* 0x000fe200078e00ff */
[----:B------:R-:W-:Y:S01]  /*19b0*/  SEL R19, R19, RZ, P2 ;  /* 0x000000ff13137207 */ /* 0x000fe20001000000 */
[----:B------:R-:W-:Y:S01]  /*19c0*/  IMAD.U32 R48, R18, 0x10000, RZ ;  /* 0x0001000012307824 */ /* 0x000fe200078e00ff */
[----:B------:R-:W-:-:S02]  /*19d0*/  PRMT R17, R17, 0x7632, R17 ;  /* 0x0000763211117816 */ /* 0x000fc40000000011 */
[----:B------:R-:W-:Y:S01]  /*19e0*/  FSEL R50, R12, RZ, P2 ;  /* 0x000000ff0c327208 */ /* 0x000fe20001000000 */
[----:B------:R-:W-:Y:S01]  /*19f0*/  FMUL R48, R13, R48 ;  /* 0x000000300d307220 */ /* 0x000fe20000400000 */
[----:B------:R-:W-:Y:S01]  /*1a00*/  IMAD.U32 R13, R15, 0x10000, RZ ;  /* 0x000100000f0d7824 */ /* 0x000fe200078e00ff */
[----:B------:R-:W-:Y:S01]  /*1a10*/  PRMT R14, R14, 0x7632, R14 ;  /* 0x000076320e0e7816 */ /* 0x000fe2000000000e */
[----:B------:R-:W-:Y:S01]  /*1a20*/  IMAD.U32 R46, R19, 0x10000, RZ ;  /* 0x00010000132e7824 */ /* 0x000fe200078e00ff */
[----:B------:R-:W-:Y:S02]  /*1a30*/  LOP3.LUT R12, R33, 0x4, R30, 0xfe, !PT ;  /* 0x00000004210c7812 */ /* 0x000fe400078efe1e */
[----:B------:R-:W-:Y:S02]  /*1a40*/  PRMT R15, R15, 0x7632, R15 ;  /* 0x000076320f0f7816 */ /* 0x000fe4000000000f */
[----:B------:R-:W-:Y:S01]  /*1a50*/  PRMT R19, R19, 0x7632, R19 ;  /* 0x0000763213137816 */ /* 0x000fe20000000013 */
[----:B------:R-:W-:Y:S01]  /*1a60*/  IMAD.U32 R17, R17, 0x10000, RZ ;  /* 0x0001000011117824 */ /* 0x000fe200078e00ff */
[----:B------:R-:W-:Y:S01]  /*1a70*/  ISETP.LT.AND P4, PT, R12, 0x100, !P3 ;  /* 0x000001000c00780c */ /* 0x000fe20005f81270 */
[----:B------:R-:W-:-:S02]  /*1a80*/  IMAD.U32 R47, R14, 0x10000, RZ ;  /* 0x000100000e2f7824 */ /* 0x000fc400078e00ff */
[----:B------:R-:W-:Y:S01]  /*1a90*/  IMAD.U32 R14, R15, 0x10000, RZ ;  /* 0x000100000f0e7824 */ /* 0x000fe200078e00ff */
[----:B------:R-:W-:Y:S01]  /*1aa0*/  FMUL R45, R16, R17 ;  /* 0x00000011102d7220 */ /* 0x000fe20000400000 */
[----:B------:R-:W-:Y:S02]  /*1ab0*/  IMAD.U32 R19, R19, 0x10000, RZ ;  /* 0x0001000013137824 */ /* 0x000fe400078e00ff */
[----:B------:R-:W-:Y:S01]  /*1ac0*/  IMAD R16, R12, 0x200, R31 ;  /* 0x000002000c107824 */ /* 0x000fe200078e021f */
[----:B------:R-:W-:Y:S01]  /*1ad0*/  FMUL R46, R13, R46 ;  /* 0x0000002e0d2e7220 */ /* 0x000fe20000400000 */
[----:B------:R-:W-:Y:S01]  /*1ae0*/  FMUL R49, R14, R19 ;  /* 0x000000130e317220 */ /* 0x000fe20000400000 */
[----:B------:R-:W-:Y:S01]  /*1af0*/  CS2R R12, SRZ ;  /* 0x00000000000c7805 */ /* 0x000fe2000001ff00 */
[----:B------:R-:W-:Y:S01]  /*1b00*/  CS2R R14, SRZ ;  /* 0x00000000000e7805 */ /* 0x000fe2000001ff00 */
[----:B------:R-:W-:-:S05]  /*1b10*/  IMAD.WIDE R16, R16, R51, c[0x0][0x178] ;  /* 0x00005e0010107625 */ /* 0x000fca00078e0233 */
[----:B------:R0:W2:Y:S01]  /*1b20*/  @P4 LDG.E.EL.128 R12, [R16.64] ;  /* 0x00000004100c4981 */ /* 0x0000a2000c2e1d00 */
[----:B------:R-:W-:-:S05]  /*1b30*/  PRMT R18, R18, 0x7632, R18 ;  /* 0x0000763212127816 */ /* 0x000fca0000000012 */
[----:B------:R-:W-:Y:S02]  /*1b40*/  IMAD.U32 R18, R18, 0x10000, RZ ;  /* 0x0001000012127824 */ /* 0x000fe400078e00ff */
[----:B------:R-:W-:Y:S02]  /*1b50*/  IMAD R53, R53, 0x11, RZ ;  /* 0x0000001135357824 */ /* 0x000fe400078e02ff */
[----:B------:R-:W-:Y:S01]  /*1b60*/  FMUL R47, R47, R18 ;  /* 0x000000122f2f7220 */ /* 0x000fe20000400000 */
[----:B------:R-:W-:Y:S01]  /*1b70*/  LOP3.LUT R18, R33, 0x8, R30, 0xfe, !PT ;  /* 0x0000000821127812 */ /* 0x000fe200078efe1e */
[----:B------:R-:W-:Y:S01]  /*1b80*/  FADD R50, R29, R50 ;  /* 0x000000321d327221 */ /* 0x000fe20000000000 */
[----:B------:R-:W-:Y:S02]  /*1b90*/  LOP3.LUT R54, R53, R30, RZ, 0xfc, !PT ;  /* 0x0000001e35367212 */ /* 0x000fe400078efcff */
[----:B----4-:R-:W-:Y:S02]  /*1ba0*/  SEL R20, R20, RZ, P5 ;  /* 0x000000ff14147207 */ /* 0x010fe40002800000 */
[----:B------:R-:W-:-:S02]  /*1bb0*/  SEL R21, R21, RZ, P5 ;  /* 0x000000ff15157207 */ /* 0x000fc40002800000 */
[----:B------:R-:W-:Y:S02]  /*1bc0*/  FSEL R19, R20, RZ, !P3 ;  /* 0x000000ff14137208 */ /* 0x000fe40005800000 */
[----:B------:R-:W-:Y:S02]  /*1bd0*/  SEL R22, R22, RZ, P5 ;  /* 0x000000ff16167207 */ /* 0x000fe40002800000 */
[----:B------:R-:W-:Y:S02]  /*1be0*/  SEL R29, R23, RZ, P5 ;  /* 0x000000ff171d7207 */ /* 0x000fe40002800000 */
[----:B------:R-:W-:Y:S02]  /*1bf0*/  LOP3.LUT R20, R33, 0xc, R30, 0xfe, !PT ;  /* 0x0000000c21147812 */ /* 0x000fe400078efe1e */
[C---:B------:R-:W-:Y:S02]  /*1c00*/  ISETP.LT.AND P5, PT, R18.reuse, 0x100, !P3 ;  /* 0x000001001200780c */ /* 0x040fe40005fa1270 */
[----:B------:R-:W-:Y:S01]  /*1c10*/  FSEL R21, R21, RZ, !P3 ;  /* 0x000000ff15157208 */ /* 0x000fe20005800000 */
[--C-:B------:R-:W-:Y:S01]  /*1c20*/  IMAD R56, R18, 0x200, R31.reuse ;  /* 0x0000020012387824 */ /* 0x100fe200078e021f */
[----:B------:R-:W-:Y:S01]  /*1c30*/  FSEL R23, R22, RZ, !P3 ;  /* 0x000000ff16177208 */ /* 0x000fe20005800000 */
[C---:B------:R-:W-:Y:S01]  /*1c40*/  IMAD R22, R20.reuse, 0x200, R31 ;  /* 0x0000020014167824 */ /* 0x040fe200078e021f */
[----:B------:R-:W-:Y:S01]  /*1c50*/  FSEL R29, R29, RZ, !P3 ;  /* 0x000000ff1d1d7208 */ /* 0x000fe20005800000 */
[----:B------:R1:W-:Y:S01]  /*1c60*/  STS [R54.X4], R19 ;  /* 0x0000001336007388 */ /* 0x0003e20000004800 */
[----:B------:R-:W-:Y:S01]  /*1c70*/  ISETP.LT.AND P6, PT, R20, 0x100, !P3 ;  /* 0x000001001400780c */ /* 0x000fe20005fc1270 */
[----:B0-----:R-:W-:-:S02]  /*1c80*/  CS2R R16, SRZ ;  /* 0x0000000000107805 */ /* 0x001fc4000001ff00 */
[----:B------:R0:W-:Y:S01]  /*1c90*/  STS [R54.X4+0x44], R21 ;  /* 0x0000441536007388 */ /* 0x0001e20000004800 */
[----:B-1----:R-:W-:-:S03]  /*1ca0*/  CS2R R18, SRZ ;  /* 0x0000000000127805 */ /* 0x002fc6000001ff00 */
[----:B------:R1:W-:Y:S01]  /*1cb0*/  STS [R54.X4+0xcc], R29 ;  /* 0x0000cc1d36007388 */ /* 0x0003e20000004800 */
[----:B0-----:R-:W-:-:S03]  /*1cc0*/  IMAD.WIDE R20, R56, R51, c[0x0][0x178] ;  /* 0x00005e0038147625 */ /* 0x001fc600078e0233 */
[----:B------:R0:W-:Y:S04]  /*1cd0*/  STS [R54.X4+0x88], R23 ;  /* 0x0000881736007388 */ /* 0x0001e80000004800 */
[----:B------:R3:W4:Y:S02]  /*1ce0*/  @P5 LDG.E.EL.128 R16, [R20.64] ;  /* 0x0000000414105981 */ /* 0x000724000c2e1d00 */
[----:B---3--:R-:W-:Y:S01]  /*1cf0*/  CS2R R20, SRZ ;  /* 0x0000000000147805 */ /* 0x008fe2000001ff00 */
[----:B--2---:R-:W-:Y:S02]  /*1d00*/  SEL R12, R12, RZ, P4 ;  /* 0x000000ff0c0c7207 */ /* 0x004fe40002000000 */
[----:B------:R-:W-:Y:S02]  /*1d10*/  SEL R13, R13, RZ, P4 ;  /* 0x000000ff0d0d7207 */ /* 0x000fe40002000000 */
[----:B------:R-:W-:-:S02]  /*1d20*/  FSEL R31, R12, RZ, !P3 ;  /* 0x000000ff0c1f7208 */ /* 0x000fc40005800000 */
[----:B------:R-:W-:Y:S02]  /*1d30*/  LOP3.LUT R12, R30, 0x4, RZ, 0xfc, !PT ;  /* 0x000000041e0c7812 */ /* 0x000fe400078efcff */
[----:B-1----:R-:W-:Y:S02]  /*1d40*/  SEL R29, R14, RZ, P4 ;  /* 0x000000ff0e1d7207 */ /* 0x002fe40002000000 */
[----:B------:R-:W-:Y:S01]  /*1d50*/  FSEL R14, R13, RZ, !P3 ;  /* 0x000000ff0d0e7208 */ /* 0x000fe20005800000 */
[----:B------:R-:W-:Y:S02]  /*1d60*/  IMAD.IADD R56, R12, 0x1, R53 ;  /* 0x000000010c387824 */ /* 0x000fe400078e0235 */
[----:B------:R-:W-:Y:S02]  /*1d70*/  IMAD.WIDE R12, R22, R51, c[0x0][0x178] ;  /* 0x00005e00160c7625 */ /* 0x000fe400078e0233 */
[----:B0-----:R-:W-:-:S06]  /*1d80*/  CS2R R22, SRZ ;  /* 0x0000000000167805 */ /* 0x001fcc000001ff00 */
[----:B------:R0:W2:Y:S01]  /*1d90*/  @P6 LDG.E.EL.128 R20, [R12.64] ;  /* 0x000000040c146981 */ /* 0x0000a2000c2e1d00 */
[----:B------:R-:W-:Y:S02]  /*1da0*/  FSEL R29, R29, RZ, !P3 ;  /* 0x000000ff1d1d7208 */ /* 0x000fe40005800000 */
[----:B------:R-:W-:Y:S02]  /*1db0*/  SEL R15, R15, RZ, P4 ;  /* 0x000000ff0f0f7207 */ /* 0x000fe40002000000 */
[----:B------:R-:W-:Y:S01]  /*1dc0*/  FSEL R33, R52, RZ, P2 ;  /* 0x000000ff34217208 */ /* 0x000fe20001000000 */
[----:B------:R1:W-:Y:S01]  /*1dd0*/  STS [R54.X4+0x10], R31 ;  /* 0x0000101f36007388 */ /* 0x0003e20000004800 */
[----:B------:R-:W-:-:S03]  /*1de0*/  FSEL R15, R15, RZ, !P3 ;  /* 0x000000ff0f0f7208 */ /* 0x000fc60005800000 */
[----:B------:R3:W-:Y:S01]  /*1df0*/  STS [R56.X4+0x88], R29 ;  /* 0x0000881d38007388 */ /* 0x0007e20000004800 */
[----:B------:R-:W-:Y:S01]  /*1e00*/  FADD R33, R28, R33 ;  /* 0x000000211c217221 */ /* 0x000fe20000000000 */
[----:B------:R-:W-:Y:S01]  /*1e10*/  LOP3.LUT R28, R30, 0x8, RZ, 0xfc, !PT ;  /* 0x000000081e1c7812 */ /* 0x000fe200078efcff */
[C-C-:B-1----:R-:W-:Y:S01]  /*1e20*/  IMAD.IADD R31, R2.reuse, 0x1, R9.reuse ;  /* 0x00000001021f7824 */ /* 0x142fe200078e0209 */
[----:B---3--:R-:W-:Y:S01]  /*1e30*/  IADD3 R29, R2, 0x20000, R9 ;  /* 0x00020000021d7810 */ /* 0x008fe20007ffe009 */
[----:B------:R1:W-:Y:S02]  /*1e40*/  STS [R56.X4+0xcc], R15 ;  /* 0x0000cc0f38007388 */ /* 0x0003e40000004800 */
[----:B------:R-:W-:Y:S01]  /*1e50*/  IMAD.IADD R28, R28, 0x1, R53 ;  /* 0x000000011c1c7824 */ /* 0x000fe200078e0235 */
[----:B------:R-:W-:Y:S01]  /*1e60*/  LOP3.LUT R30, R30, 0xc, RZ, 0xfc, !PT ;  /* 0x0000000c1e1e7812 */ /* 0x000fe200078efcff */
[----:B------:R-:W-:Y:S01]  /*1e70*/  STS [R56.X4+0x44], R14 ;  /* 0x0000440e38007388 */ /* 0x000fe20000004800 */
[----:B----4-:R-:W-:-:S02]  /*1e80*/  SEL R16, R16, RZ, P5 ;  /* 0x000000ff10107207 */ /* 0x010fc40002800000 */
[----:B------:R-:W-:Y:S02]  /*1e90*/  SEL R17, R17, RZ, P5 ;  /* 0x000000ff11117207 */ /* 0x000fe40002800000 */
[----:B------:R-:W-:Y:S02]  /*1ea0*/  SEL R18, R18, RZ, P5 ;  /* 0x000000ff12127207 */ /* 0x000fe40002800000 */
[----:B------:R-:W-:Y:S02]  /*1eb0*/  SEL R9, R19, RZ, P5 ;  /* 0x000000ff13097207 */ /* 0x000fe40002800000 */
[----:B------:R-:W-:Y:S02]  /*1ec0*/  ISETP.GT.AND P5, PT, R0, 0x2, PT ;  /* 0x000000020000780c */ /* 0x000fe40003fa4270 */
[----:B0-----:R-:W-:Y:S02]  /*1ed0*/  FSEL R13, R16, RZ, !P3 ;  /* 0x000000ff100d7208 */ /* 0x001fe40005800000 */
[----:B-1----:R-:W-:-:S02]  /*1ee0*/  FSEL R15, R17, RZ, !P3 ;  /* 0x000000ff110f7208 */ /* 0x002fc40005800000 */
[----:B------:R-:W-:Y:S02]  /*1ef0*/  FSEL R17, R18, RZ, !P3 ;  /* 0x000000ff12117208 */ /* 0x000fe40005800000 */
[----:B------:R-:W-:Y:S01]  /*1f00*/  FSEL R9, R9, RZ, !P3 ;  /* 0x000000ff09097208 */ /* 0x000fe20005800000 */
[----:B------:R0:W-:Y:S01]  /*1f10*/  STS [R54.X4+0x20], R13 ;  /* 0x0000200d36007388 */ /* 0x0001e20000004800 */
[----:B------:R-:W-:-:S03]  /*1f20*/  IMAD.IADD R53, R30, 0x1, R53 ;  /* 0x000000011e357824 */ /* 0x000fc600078e0235 */
[----:B------:R1:W-:Y:S01]  /*1f30*/  STS [R28.X4+0x44], R15 ;  /* 0x0000440f1c007388 */ /* 0x0003e20000004800 */
[----:B------:R-:W-:-:S03]  /*1f40*/  IMAD.WIDE R30, R31, R10, c[0x0][0x180] ;  /* 0x000060001f1e7625 */ /* 0x000fc600078e020a */
[----:B------:R3:W-:Y:S01]  /*1f50*/  STS [R28.X4+0x88], R17 ;  /* 0x000088111c007388 */ /* 0x0007e20000004800 */
[----:B0-----:R-:W-:-:S03]  /*1f60*/  CS2R R12, SRZ ;  /* 0x00000000000c7805 */ /* 0x001fc6000001ff00 */
[----:B------:R0:W-:Y:S01]  /*1f70*/  STS [R28.X4+0xcc], R9 ;  /* 0x0000cc091c007388 */ /* 0x0001e20000004800 */
[----:B-1----:R-:W-:Y:S01]  /*1f80*/  CS2R R14, SRZ ;  /* 0x00000000000e7805 */ /* 0x002fe2000001ff00 */
[----:B---3--:R-:W-:Y:S01]  /*1f90*/  CS2R R16, SRZ ;  /* 0x0000000000107805 */ /* 0x008fe2000001ff00 */
[----:B0-----:R-:W-:Y:S01]  /*1fa0*/  IMAD.WIDE R28, R29, R10, c[0x0][0x180] ;  /* 0x000060001d1c7625 */ /* 0x001fe200078e020a */
[----:B------:R-:W-:Y:S02]  /*1fb0*/  IADD3 R9, R8, 0x20000, R35 ;  /* 0x0002000008097810 */ /* 0x000fe40007ffe023 */
[----:B--2---:R-:W-:Y:S02]  /*1fc0*/  SEL R20, R20, RZ, P6 ;  /* 0x000000ff14147207 */ /* 0x004fe40003000000 */
[----:B------:R-:W-:Y:S02]  /*1fd0*/  SEL R21, R21, RZ, P6 ;  /* 0x000000ff15157207 */ /* 0x000fe40003000000 */
[----:B------:R-:W-:-:S02]  /*1fe0*/  SEL R22, R22, RZ, P6 ;  /* 0x000000ff16167207 */ /* 0x000fc40003000000 */
[----:B------:R-:W-:Y:S02]  /*1ff0*/  SEL R23, R23, RZ, P6 ;  /* 0x000000ff17177207 */ /* 0x000fe40003000000 */
[----:B------:R-:W-:Y:S02]  /*2000*/  ISETP.LT.AND P6, PT, R4, 0x100, P5 ;  /* 0x000001000400780c */ /* 0x000fe40002fc1270 */
[----:B------:R-:W-:Y:S02]  /*2010*/  FSEL R19, R20, RZ, !P3 ;  /* 0x000000ff14137208 */ /* 0x000fe40005800000 */
[----:B------:R-:W-:Y:S02]  /*2020*/  FSEL R2, R21, RZ, !P3 ;  /* 0x000000ff15027208 */ /* 0x000fe40005800000 */
[----:B------:R-:W-:Y:S01]  /*2030*/  FSEL R22, R22, RZ, !P3 ;  /* 0x000000ff16167208 */ /* 0x000fe20005800000 */
[----:B------:R0:W-:Y:S01]  /*2040*/  STS [R54.X4+0x30], R19 ;  /* 0x0000301336007388 */ /* 0x0001e20000004800 */
[----:B------:R-:W-:-:S03]  /*2050*/  FSEL R20, R23, RZ, !P3 ;  /* 0x000000ff17147208 */ /* 0x000fc60005800000 */
[----:B------:R-:W-:Y:S01]  /*2060*/  STS [R53.X4+0x44], R2 ;  /* 0x0000440235007388 */ /* 0x000fe20000004800 */
[----:B0-----:R-:W-:-:S03]  /*2070*/  CS2R R18, SRZ ;  /* 0x0000000000127805 */ /* 0x001fc6000001ff00 */
[----:B------:R-:W-:Y:S04]  /*2080*/  STS [R53.X4+0x88], R22 ;  /* 0x0000881635007388 */ /* 0x000fe80000004800 */
[----:B------:R-:W-:Y:S04]  /*2090*/  STS [R53.X4+0xcc], R20 ;  /* 0x0000cc1435007388 */ /* 0x000fe80000004800 */
[----:B------:R-:W-:Y:S06]  /*20a0*/  BAR.SYNC 0x0 ;  /* 0x0000000000007b1d */ /* 0x000fec0000000000 */
[----:B------:R0:W2:Y:S04]  /*20b0*/  @P6 LDG.E.EL.128 R12, [R30.64] ;  /* 0x000000041e0c6981 */ /* 0x0000a8000c2e1d00 */
[----:B------:R1:W3:Y:S01]  /*20c0*/  @P6 LDG.E.EL.128 R16, [R28.64] ;  /* 0x000000041c106981 */ /* 0x0002e2000c2e1d00 */
[----:B------:R-:W-:-:S04]  /*20d0*/  ISETP.GT.AND P3, PT, R7, 0x2, PT ;  /* 0x000000020700780c */ /* 0x000fc80003f64270 */
[----:B------:R-:W-:Y:S01]  /*20e0*/  ISETP.LT.AND P4, PT, R4, 0x100, P3 ;  /* 0x000001000400780c */ /* 0x000fe20001f81270 */
[----:B------:R-:W-:Y:S01]  /*20f0*/  IMAD.IADD R53, R8, 0x1, R35 ;  /* 0x0000000108357824 */ /* 0x000fe200078e0223 */
[----:B------:R-:W-:Y:S01]  /*2100*/  CS2R R20, SRZ ;  /* 0x0000000000147805 */ /* 0x000fe2000001ff00 */
[----:B------:R-:W-:Y:S01]  /*2110*/  CS2R R22, SRZ ;  /* 0x0000000000167805 */ /* 0x000fe2000001ff00 */
[----:B0-----:R-:W-:Y:S01]  /*2120*/  CS2R R30, SRZ ;  /* 0x00000000001e7805 */ /* 0x001fe2000001ff00 */
[----:B------:R-:W-:Y:S01]  /*2130*/  IMAD.WIDE R52, R53, R10, c[0x0][0x180] ;  /* 0x0000600035347625 */ /* 0x000fe200078e020a */
[----:B-1----:R-:W-:-:S03]  /*2140*/  CS2R R28, SRZ ;  /* 0x00000000001c7805 */ /* 0x002fc6000001ff00 */
[----:B------:R-:W-:-:S04]  /*2150*/  IMAD.WIDE R8, R9, R10, c[0x0][0x180] ;  /* 0x0000600009087625 */ /* 0x000fc800078e020a */
[----:B------:R-:W4:Y:S04]  /*2160*/  @P4 LDG.E.EL.128 R20, [R52.64] ;  /* 0x0000000434144981 */ /* 0x000f28000c2e1d00 */
[----:B------:R0:W5:Y:S01]  /*2170*/  @P4 LDG.E.EL.128 R28, [R8.64] ;  /* 0x00000004081c4981 */ /* 0x000162000c2e1d00 */
[----:B------:R-:W-:Y:S01]  /*2180*/  IMAD R5, R5, 0x11, R6 ;  /* 0x0000001105057824 */ /* 0x000fe200078e0206 */
[----:B------:R-:W-:Y:S01]  /*2190*/  FADD R36, RZ, R36 ;  /* 0x00000024ff247221 */ /* 0x000fe20000000000 */
[--C-:B------:R-:W-:Y:S01]  /*21a0*/  IMAD R3, R3, 0x100, R4.reuse ;  /* 0x0000010003037824 */ /* 0x100fe200078e0204 */
[----:B------:R-:W-:Y:S01]  /*21b0*/  FADD R39, RZ, R39 ;  /* 0x00000027ff277221 */ /* 0x000fe20000000000 */
[----:B------:R-:W-:Y:S01]  /*21c0*/  IMAD R11, R11, 0x100, R4 ;  /* 0x000001000b0b7824 */ /* 0x000fe200078e0204 */
[----:B------:R-:W-:Y:S01]  /*21d0*/  FADD R41, RZ, R41 ;  /* 0x00000029ff297221 */ /* 0x000fe20000000000 */
[----:B------:R-:W-:-:S02]  /*21e0*/  FSEL R48, R48, RZ, P2 ;  /* 0x000000ff30307208 */ /* 0x000fc40001000000 */
[----:B------:R-:W-:Y:S02]  /*21f0*/  FSEL R47, R47, RZ, P2 ;  /* 0x000000ff2f2f7208 */ /* 0x000fe40001000000 */
[----:B------:R-:W-:Y:S02]  /*2200*/  FSEL R46, R46, RZ, P2 ;  /* 0x000000ff2e2e7208 */ /* 0x000fe40001000000 */
[----:B------:R-:W-:Y:S02]  /*2210*/  FSEL R45, R45, RZ, P2 ;  /* 0x000000ff2d2d7208 */ /* 0x000fe40001000000 */
[----:B------:R-:W-:Y:S01]  /*2220*/  FSEL R49, R49, RZ, P2 ;  /* 0x000000ff31317208 */ /* 0x000fe20001000000 */
[----:B------:R-:W-:Y:S01]  /*2230*/  FADD R27, R27, R48 ;  /* 0x000000301b1b7221 */ /* 0x000fe20000000000 */
[----:B------:R-:W-:Y:S01]  /*2240*/  FADD R26, R26, R47 ;  /* 0x0000002f1a1a7221 */ /* 0x000fe20000000000 */
[----:B------:R-:W-:Y:S01]  /*2250*/  FADD R25, R25, R46 ;  /* 0x0000002e19197221 */ /* 0x000fe20000000000 */
[----:B------:R-:W-:Y:S01]  /*2260*/  FADD R32, R32, R45 ;  /* 0x0000002d20207221 */ /* 0x000fe20000000000 */
[----:B------:R-:W-:Y:S01]  /*2270*/  FADD R24, R24, R49 ;  /* 0x0000003118187221 */ /* 0x000fe20000000000 */
[----:B------:R-:W-:Y:S01]  /*2280*/  FADD R27, RZ, R27 ;  /* 0x0000001bff1b7221 */ /* 0x000fe20000000000 */
[----:B------:R-:W-:Y:S01]  /*2290*/  FADD R26, RZ, R26 ;  /* 0x0000001aff1a7221 */ /* 0x000fe20000000000 */
[----:B------:R-:W-:Y:S01]  /*22a0*/  FADD R25, RZ, R25 ;  /* 0x00000019ff197221 */ /* 0x000fe20000000000 */
[----:B------:R-:W-:Y:S01]  /*22b0*/  FADD R24, RZ, R24 ;  /* 0x00000018ff187221 */ /* 0x000fe20000000000 */
[----:B--2---:R-:W-:-:S02]  /*22c0*/  SEL R35, R12, RZ, P6 ;  /* 0x000000ff0c237207 */ /* 0x004fc40003000000 */
[----:B---3--:R-:W-:Y:S02]  /*22d0*/  SEL R16, R16, RZ, P6 ;  /* 0x000000ff10107207 */ /* 0x008fe40003000000 */
[C---:B------:R-:W-:Y:S02]  /*22e0*/  PRMT R6, R35.reuse, 0x7632, R6 ;  /* 0x0000763223067816 */ /* 0x040fe40000000006 */
[C---:B------:R-:W-:Y:S01]  /*22f0*/  PRMT R12, R16.reuse, 0x7632, R12 ;  /* 0x00007632100c7816 */ /* 0x040fe2000000000c */
[----:B------:R-:W-:Y:S01]  /*2300*/  IMAD.U32 R35, R35, 0x10000, RZ ;  /* 0x0001000023237824 */ /* 0x000fe200078e00ff */
[----:B------:R-:W-:Y:S01]  /*2310*/  SEL R2, R15, RZ, P6 ;  /* 0x000000ff0f027207 */ /* 0x000fe20003000000 */
[----:B0-----:R-:W-:Y:S01]  /*2320*/  IMAD.U32 R8, R16, 0x10000, RZ ;  /* 0x0001000010087824 */ /* 0x001fe200078e00ff */
[----:B------:R-:W-:Y:S01]  /*2330*/  SEL R51, R19, RZ, P6 ;  /* 0x000000ff13337207 */ /* 0x000fe20003000000 */
[----:B------:R-:W-:Y:S01]  /*2340*/  IMAD.U32 R9, R6, 0x10000, RZ ;  /* 0x0001000006097824 */ /* 0x000fe200078e00ff */
[----:B------:R-:W-:Y:S01]  /*2350*/  SEL R13, R13, RZ, P6 ;  /* 0x000000ff0d0d7207 */ /* 0x000fe20003000000 */
[----:B------:R-:W-:Y:S01]  /*2360*/  IMAD.U32 R12, R12, 0x10000, RZ ;  /* 0x000100000c0c7824 */ /* 0x000fe200078e00ff */
[----:B------:R-:W-:Y:S01]  /*2370*/  SEL R17, R17, RZ, P6 ;  /* 0x000000ff11117207 */ /* 0x000fe20003000000 */
[----:B------:R-:W-:Y:S01]  /*2380*/  FADD R6, R35, R8 ;  /* 0x0000000823067221 */ /* 0x000fe20000000000 */
[----:B------:R-:W-:Y:S01]  /*2390*/  SEL R14, R14, RZ, P6 ;  /* 0x000000ff0e0e7207 */ /* 0x000fe20003000000 */
[----:B------:R-:W-:Y:S01]  /*23a0*/  FADD R8, R9, R12 ;  /* 0x0000000c09087221 */ /* 0x000fe20000000000 */
[----:B------:R-:W-:Y:S01]  /*23b0*/  SEL R18, R18, RZ, P6 ;  /* 0x000000ff12127207 */ /* 0x000fe20003000000 */
[----:B------:R-:W-:Y:S01]  /*23c0*/  IMAD.U32 R12, R2, 0x10000, RZ ;  /* 0x00010000020c7824 */ /* 0x000fe200078e00ff */
[----:B------:R-:W-:Y:S01]  /*23d0*/  ISETP.NE.AND P6, PT, R0, 0x2, PT ;  /* 0x000000020000780c */ /* 0x000fe20003fc5270 */
[----:B------:R-:W-:-:S02]  /*23e0*/  IMAD.U32 R15, R51, 0x10000, RZ ;  /* 0x00010000330f7824 */ /* 0x000fc400078e00ff */
[----:B------:R-:W-:Y:S02]  /*23f0*/  IMAD.U32 R0, R13, 0x10000, RZ ;  /* 0x000100000d007824 */ /* 0x000fe400078e00ff */
[----:B------:R-:W-:Y:S01]  /*2400*/  IMAD.U32 R9, R17, 0x10000, RZ ;  /* 0x0001000011097824 */ /* 0x000fe200078e00ff */
[----:B------:R-:W-:Y:S01]  /*2410*/  PRMT R2, R2, 0x7632, R2 ;  /* 0x0000763202027816 */ /* 0x000fe20000000002 */
[----:B------:R-:W-:Y:S01]  /*2420*/  IMAD.U32 R19, R14, 0x10000, RZ ;  /* 0x000100000e137824 */ /* 0x000fe200078e00ff */
[----:B------:R-:W-:Y:S01]  /*2430*/  FADD R15, R12, R15 ;  /* 0x0000000f0c0f7221 */ /* 0x000fe20000000000 */
[----:B------:R-:W-:Y:S01]  /*2440*/  IMAD.U32 R16, R18, 0x10000, RZ ;  /* 0x0001000012107824 */ /* 0x000fe200078e00ff */
[----:B------:R-:W-:Y:S01]  /*2450*/  PRMT R13, R13, 0x7632, R13 ;  /* 0x000076320d0d7816 */ /* 0x000fe2000000000d */
[----:B------:R-:W-:Y:S01]  /*2460*/  FADD R9, R0, R9 ;  /* 0x0000000900097221 */ /* 0x000fe20000000000 */
[----:B------:R-:W-:Y:S02]  /*2470*/  PRMT R14, R14, 0x7632, R14 ;  /* 0x000076320e0e7816 */ /* 0x000fe4000000000e */
[----:B------:R-:W-:Y:S01]  /*2480*/  PRMT R12, R51, 0x7632, R12 ;  /* 0x00007632330c7816 */ /* 0x000fe2000000000c */
[----:B------:R-:W-:Y:S01]  /*2490*/  FADD R16, R19, R16 ;  /* 0x0000001013107221 */ /* 0x000fe20000000000 */
[----:B------:R-:W-:-:S02]  /*24a0*/  PRMT R17, R17, 0x7632, R17 ;  /* 0x0000763211117816 */ /* 0x000fc40000000011 */
[----:B------:R-:W-:Y:S01]  /*24b0*/  PRMT R0, R18, 0x7632, R0 ;  /* 0x0000763212007816 */ /* 0x000fe20000000000 */
[----:B------:R-:W-:Y:S02]  /*24c0*/  IMAD.U32 R19, R2, 0x10000, RZ ;  /* 0x0001000002137824 */ /* 0x000fe400078e00ff */
[----:B------:R-:W-:Y:S02]  /*24d0*/  IMAD.U32 R2, R13, 0x10000, RZ ;  /* 0x000100000d027824 */ /* 0x000fe400078e00ff */
[----:B------:R-:W-:Y:S02]  /*24e0*/  IMAD.U32 R13, R14, 0x10000, RZ ;  /* 0x000100000e0d7824 */ /* 0x000fe400078e00ff */
[----:B------:R-:W-:Y:S01]  /*24f0*/  IMAD.U32 R12, R12, 0x10000, RZ ;  /* 0x000100000c0c7824 */ /* 0x000fe200078e00ff */
[----:B------:R-:W-:Y:S01]  /*2500*/  LDS R14, [R5.X4+0x10] ;  /* 0x00001000050e7984 */ /* 0x000fe20000004800 */
[----:B------:R-:W-:Y:S02]  /*2510*/  IMAD.U32 R17, R17, 0x10000, RZ ;  /* 0x0001000011117824 */ /* 0x000fe400078e00ff */
[----:B------:R-:W-:Y:S01]  /*2520*/  IMAD.U32 R0, R0, 0x10000, RZ ;  /* 0x0001000000007824 */ /* 0x000fe200078e00ff */
[----:B------:R-:W-:Y:S01]  /*2530*/  FADD R19, R19, R12 ;  /* 0x0000000c13137221 */ /* 0x000fe20000000000 */
[----:B------:R-:W-:Y:S01]  /*2540*/  FADD R17, R2, R17 ;  /* 0x0000001102117221 */ /* 0x000fe20000000000 */
[----:B------:R-:W0:Y:S01]  /*2550*/  LDS R12, [R5.X4+0x4] ;  /* 0x00000400050c7984 */ /* 0x000e220000004800 */
[----:B------:R-:W-:-:S03]  /*2560*/  FADD R18, R13, R0 ;  /* 0x000000000d127221 */ /* 0x000fc60000000000 */
[----:B------:R-:W1:Y:S04]  /*2570*/  LDS R13, [R5.X4] ;  /* 0x00000000050d7984 */ /* 0x000e680000004800 */
[----:B------:R-:W2:Y:S04]  /*2580*/  LDS R2, [R5.X4+0x8] ;  /* 0x0000080005027984 */ /* 0x000ea80000004800 */
[----:B------:R-:W3:Y:S01]  /*2590*/  LDS R0, [R5.X4+0xc] ;  /* 0x00000c0005007984 */ /* 0x000ee20000004800 */
[----:B0-----:R-:W-:-:S03]  /*25a0*/  @P6 FSEL R12, R8, RZ, P5 ;  /* 0x000000ff080c6208 */ /* 0x001fc60002800000 */
[----:B------:R-:W0:Y:S01]  /*25b0*/  LDS R8, [R5.X4+0x18] ;  /* 0x0000180005087984 */ /* 0x000e220000004800 */
[----:B-1----:R-:W-:-:S03]  /*25c0*/  @P6 FSEL R13, R6, RZ, P5 ;  /* 0x000000ff060d6208 */ /* 0x002fc60002800000 */
[----:B------:R-:W1:Y:S01]  /*25d0*/  LDS R6, [R5.X4+0x14] ;  /* 0x0000140005067984 */ /* 0x000e620000004800 */
[----:B--2---:R-:W-:-:S03]  /*25e0*/  @P6 FSEL R2, R9, RZ, P5 ;  /* 0x000000ff09026208 */ /* 0x004fc60002800000 */
[----:B------:R-:W2:Y:S01]  /*25f0*/  LDS R9, [R5.X4+0x1c] ;  /* 0x00001c0005097984 */ /* 0x000ea20000004800 */
[----:B------:R-:W-:Y:S02]  /*2600*/  @P6 FSEL R14, R16, RZ, P5 ;  /* 0x000000ff100e6208 */ /* 0x000fe40002800000 */
[----:B---3--:R-:W-:Y:S01]  /*2610*/  @P6 FSEL R0, R17, RZ, P5 ;  /* 0x000000ff11006208 */ /* 0x008fe20002800000 */
[----:B------:R-:W-:Y:S01]  /*2620*/  FADD R17, RZ, R37 ;  /* 0x00000025ff117221 */ /* 0x000fe20000000000 */
[----:B------:R-:W-:Y:S02]  /*2630*/  FSEL R13, R36, R13, !P0 ;  /* 0x0000000d240d7208 */ /* 0x000fe40004000000 */
[----:B----4-:R-:W-:Y:S02]  /*2640*/  SEL R36, R21, RZ, P4 ;  /* 0x000000ff15247207 */ /* 0x010fe40002000000 */
[----:B------:R-:W-:Y:S01]  /*2650*/  SEL R22, R22, RZ, P4 ;  /* 0x000000ff16167207 */ /* 0x000fe20002000000 */
[----:B------:R-:W-:Y:S01]  /*2660*/  LDS R21, [R5.X4+0x221c] ;  /* 0x00221c0005157984 */ /* 0x000fe20000004800 */
[----:B------:R-:W-:-:S02]  /*2670*/  SEL R35, R20, RZ, P4 ;  /* 0x000000ff14237207 */ /* 0x000fc40002000000 */
[----:B------:R-:W-:Y:S02]  /*2680*/  SEL R23, R23, RZ, P4 ;  /* 0x000000ff17177207 */ /* 0x000fe40002000000 */
[----:B-----5:R-:W-:Y:S02]  /*2690*/  SEL R29, R29, RZ, P4 ;  /* 0x000000ff1d1d7207 */ /* 0x020fe40002000000 */
[----:B------:R-:W-:Y:S02]  /*26a0*/  SEL R30, R30, RZ, P4 ;  /* 0x000000ff1e1e7207 */ /* 0x000fe40002000000 */
[----:B------:R-:W-:Y:S02]  /*26b0*/  SEL R28, R28, RZ, P4 ;  /* 0x000000ff1c1c7207 */ /* 0x000fe40002000000 */
[----:B------:R-:W-:Y:S02]  /*26c0*/  SEL R31, R31, RZ, P4 ;  /* 0x000000ff1f1f7207 */ /* 0x000fe40002000000 */
[----:B0-----:R-:W-:-:S02]  /*26d0*/  @P6 FSEL R8, R15, RZ, P5 ;  /* 0x000000ff0f086208 */ /* 0x001fc40002800000 */
[----:B-1----:R-:W-:Y:S02]  /*26e0*/  @P6 FSEL R6, R18, RZ, P5 ;  /* 0x000000ff12066208 */ /* 0x002fe40002800000 */
[----:B--2---:R-:W-:Y:S02]  /*26f0*/  @P6 FSEL R9, R19, RZ, P5 ;  /* 0x000000ff13096208 */ /* 0x004fe40002800000 */
[----:B------:R-:W-:Y:S01]  /*2700*/  ISETP.NE.AND P5, PT, R7, 0x2, PT ;  /* 0x000000020700780c */ /* 0x000fe20003fa5270 */
[----:B------:R-:W-:Y:S01]  /*2710*/  FADD R7, RZ, R42 ;  /* 0x0000002aff077221 */ /* 0x000fe20000000000 */
[----:B------:R-:W-:Y:S01]  /*2720*/  ISETP.GE.AND P6, PT, R4, 0x100, PT ;  /* 0x000001000400780c */ /* 0x000fe20003fc6270 */
[----:B------:R-:W-:Y:S01]  /*2730*/  FADD R4, RZ, R43 ;  /* 0x0000002bff047221 */ /* 0x000fe20000000000 */
[----:B------:R-:W-:Y:S02]  /*2740*/  FSEL R15, R44, RZ, P2 ;  /* 0x000000ff2c0f7208 */ /* 0x000fe40001000000 */
[----:B------:R-:W-:Y:S01]  /*2750*/  FSEL R12, R7, R12, !P0 ;  /* 0x0000000c070c7208 */ /* 0x000fe20004000000 */
[----:B------:R-:W-:Y:S01]  /*2760*/  FADD R7, RZ, R38 ;  /* 0x00000026ff077221 */ /* 0x000fe20000000000 */
[----:B------:R-:W-:Y:S01]  /*2770*/  FSEL R14, R39, R14, !P0 ;  /* 0x0000000e270e7208 */ /* 0x000fe20004000000 */
[----:B------:R-:W-:Y:S01]  /*2780*/  FADD R34, R34, R15 ;  /* 0x0000000f22227221 */ /* 0x000fe20000000000 */
[----:B------:R-:W-:Y:S01]  /*2790*/  FSEL R38, R17, R8, !P0 ;  /* 0x0000000811267208 */ /* 0x000fe20004000000 */
[----:B------:R-:W-:Y:S01]  /*27a0*/  IMAD.U32 R19, R36, 0x10000, RZ ;  /* 0x0001000024137824 */ /* 0x000fe200078e00ff */
[----:B------:R-:W-:Y:S01]  /*27b0*/  FSEL R39, R4, R9, !P0 ;  /* 0x0000000904277208 */ /* 0x000fe20004000000 */
[----:B------:R-:W-:Y:S01]  /*27c0*/  IMAD.U32 R18, R22, 0x10000, RZ ;  /* 0x0001000016127824 */ /* 0x000fe200078e00ff */
[----:B------:R-:W-:Y:S01]  /*27d0*/  FADD R15, RZ, R40 ;  /* 0x00000028ff0f7221 */ /* 0x000fe20000000000 */
[----:B------:R-:W-:Y:S01]  /*27e0*/  FSEL R37, R7, R6, !P0 ;  /* 0x0000000607257208 */ /* 0x000fe20004000000 */
[----:B------:R-:W-:Y:S01]  /*27f0*/  IMAD.U32 R20, R23, 0x10000, RZ ;  /* 0x0001000017147824 */ /* 0x000fe200078e00ff */
[----:B------:R-:W0:Y:S01]  /*2800*/  LDS R6, [R5.X4+0x2218] ;  /* 0x0022180005067984 */ /* 0x000e220000004800 */
[----:B------:R-:W-:-:S02]  /*2810*/  IMAD.U32 R9, R35, 0x10000, RZ ;  /* 0x0001000023097824 */ /* 0x000fc400078e00ff */
[----:B------:R-:W-:Y:S01]  /*2820*/  IMAD.U32 R16, R29, 0x10000, RZ ;  /* 0x000100001d107824 */ /* 0x000fe200078e00ff */
[----:B------:R-:W1:Y:S01]  /*2830*/  LDS R4, [R5.X4+0x2200] ;  /* 0x0022000005047984 */ /* 0x000e620000004800 */
[----:B------:R-:W-:Y:S02]  /*2840*/  IMAD.U32 R17, R30, 0x10000, RZ ;  /* 0x000100001e117824 */ /* 0x000fe400078e00ff */
[----:B------:R-:W-:Y:S02]  /*2850*/  IMAD.U32 R7, R31, 0x10000, RZ ;  /* 0x000100001f077824 */ /* 0x000fe400078e00ff */
[----:B------:R-:W-:Y:S01]  /*2860*/  IMAD.U32 R8, R28, 0x10000, RZ ;  /* 0x000100001c087824 */ /* 0x000fe200078e00ff */
[----:B------:R-:W-:Y:S01]  /*2870*/  FADD R16, R19, R16 ;  /* 0x0000001013107221 */ /* 0x000fe20000000000 */
[----:B------:R-:W-:Y:S01]  /*2880*/  FADD R17, R18, R17 ;  /* 0x0000001112117221 */ /* 0x000fe20000000000 */
[----:B------:R-:W-:Y:S01]  /*2890*/  FSEL R15, R15, R0, !P0 ;  /* 0x000000000f0f7208 */ /* 0x000fe20004000000 */
[----:B------:R-:W-:Y:S01]  /*28a0*/  FADD R7, R20, R7 ;  /* 0x0000000714077221 */ /* 0x000fe20000000000 */
[----:B------:R-:W-:Y:S01]  /*28b0*/  FADD R8, R9, R8 ;  /* 0x0000000809087221 */ /* 0x000fe20000000000 */
[----:B------:R-:W2:Y:S04]  /*28c0*/  LDS R18, [R5.X4+0x2210] ;  /* 0x0022100005127984 */ /* 0x000ea80000004800 */
[----:B------:R-:W3:Y:S04]  /*28d0*/  LDS R19, [R5.X4+0x2214] ;  /* 0x0022140005137984 */ /* 0x000ee80000004800 */
[----:B------:R-:W4:Y:S04]  /*28e0*/  LDS R0, [R5.X4+0x2204] ;  /* 0x0022040005007984 */ /* 0x000f280000004800 */
[----:B------:R-:W5:Y:S04]  /*28f0*/  LDS R9, [R5.X4+0x2208] ;  /* 0x0022080005097984 */ /* 0x000f680000004800 */
[----:B------:R0:W1:Y:S01]  /*2900*/  LDS R20, [R5.X4+0x220c] ;  /* 0x00220c0005147984 */ /* 0x0000620000004800 */
[----:B------:R-:W-:-:S02]  /*2910*/  FSEL R2, R41, R2, !P0 ;  /* 0x0000000229027208 */ /* 0x000fc40004000000 */
[----:B------:R-:W-:Y:S02]  /*2920*/  PRMT R22, R22, 0x7632, R22 ;  /* 0x0000763216167816 */ /* 0x000fe40000000016 */
[----:B------:R-:W-:Y:S02]  /*2930*/  PRMT R30, R30, 0x7632, R30 ;  /* 0x000076321e1e7816 */ /* 0x000fe4000000001e */
[----:B------:R-:W-:Y:S02]  /*2940*/  PRMT R23, R23, 0x7632, R23 ;  /* 0x0000763217177816 */ /* 0x000fe40000000017 */
[----:B------:R-:W-:Y:S02]  /*2950*/  PRMT R35, R35, 0x7632, R35 ;  /* 0x0000763223237816 */ /* 0x000fe40000000023 */
[----:B------:R-:W-:Y:S02]  /*2960*/  PRMT R36, R36, 0x7632, R36 ;  /* 0x0000763224247816 */ /* 0x000fe40000000024 */
[----:B------:R-:W-:-:S02]  /*2970*/  PRMT R31, R31, 0x7632, R31 ;  /* 0x000076321f1f7816 */ /* 0x000fc4000000001f */
[----:B------:R-:W-:Y:S02]  /*2980*/  PRMT R28, R28, 0x7632, R28 ;  /* 0x000076321c1c7816 */ /* 0x000fe4000000001c */
[----:B------:R-:W-:Y:S02]  /*2990*/  PRMT R29, R29, 0x7632, R29 ;  /* 0x000076321d1d7816 */ /* 0x000fe4000000001d */
[----:B------:R-:W-:Y:S01]  /*29a0*/  F2FP.BF16.F32.PACK_AB R12, R12, R13 ;  /* 0x0000000d0c0c723e */ /* 0x000fe200000010ff */
[----:B0-----:R-:W-:Y:S01]  /*29b0*/  IMAD.U32 R5, R22, 0x10000, RZ ;  /* 0x0001000016057824 */ /* 0x001fe200078e00ff */
[----:B------:R-:W-:Y:S01]  /*29c0*/  F2FP.BF16.F32.PACK_AB R13, R15, R2 ;  /* 0x000000020f0d723e */ /* 0x000fe200000010ff */
[----:B------:R-:W-:Y:S01]  /*29d0*/  IMAD.U32 R30, R30, 0x10000, RZ ;  /* 0x000100001e1e7824 */ /* 0x000fe200078e00ff */
[----:B------:R-:W-:Y:S01]  /*29e0*/  F2FP.BF16.F32.PACK_AB R15, R39, R38 ;  /* 0x00000026270f723e */ /* 0x000fe200000010ff */
[----:B------:R-:W-:Y:S02]  /*29f0*/  IMAD.U32 R38, R23, 0x10000, RZ ;  /* 0x0001000017267824 */ /* 0x000fe400078e00ff */
[----:B------:R-:W-:-:S02]  /*2a00*/  IMAD.U32 R35, R35, 0x10000, RZ ;  /* 0x0001000023237824 */ /* 0x000fc400078e00ff */
[----:B------:R-:W-:Y:S02]  /*2a10*/  IMAD.U32 R36, R36, 0x10000, RZ ;  /* 0x0001000024247824 */ /* 0x000fe400078e00ff */
[----:B------:R-:W-:Y:S02]  /*2a20*/  IMAD.U32 R31, R31, 0x10000, RZ ;  /* 0x000100001f1f7824 */ /* 0x000fe400078e00ff */
[----:B------:R-:W-:Y:S02]  /*2a30*/  IMAD.U32 R28, R28, 0x10000, RZ ;  /* 0x000100001c1c7824 */ /* 0x000fe400078e00ff */
[----:B------:R-:W-:Y:S01]  /*2a40*/  IMAD.U32 R29, R29, 0x10000, RZ ;  /* 0x000100001d1d7824 */ /* 0x000fe200078e00ff */
[----:B------:R-:W-:Y:S01]  /*2a50*/  F2FP.BF16.F32.PACK_AB R14, R37, R14 ;  /* 0x0000000e250e723e */ /* 0x000fe200000010ff */
[----:B------:R-:W-:Y:S01]  /*2a60*/  IMAD.WIDE R2, R3, R10, c[0x0][0x188] ;  /* 0x0000620003027625 */ /* 0x000fe200078e020a */
[----:B------:R-:W-:Y:S01]  /*2a70*/  FADD R30, R5, R30 ;  /* 0x0000001e051e7221 */ /* 0x000fe20000000000 */
[----:B------:R-:W-:Y:S01]  /*2a80*/  FADD R31, R38, R31 ;  /* 0x0000001f261f7221 */ /* 0x000fe20000000000 */
[----:B------:R-:W-:Y:S01]  /*2a90*/  FADD R28, R35, R28 ;  /* 0x0000001c231c7221 */ /* 0x000fe20000000000 */
[----:B------:R-:W-:Y:S01]  /*2aa0*/  FADD R29, R36, R29 ;  /* 0x0000001d241d7221 */ /* 0x000fe20000000000 */
[----:B------:R0:W-:Y:S01]  /*2ab0*/  @!P6 STG.E.128 [R2.64], R12 ;  /* 0x0000000c0200e986 */ /* 0x0001e2000c101d04 */
[----:B------:R-:W-:Y:S01]  /*2ac0*/  @P5 FSEL R6, R7, RZ, P3 ;  /* 0x000000ff07065208 */ /* 0x000fe20001800000 */
[----:B------:R-:W-:Y:S01]  /*2ad0*/  FADD R5, RZ, R50 ;  /* 0x00000032ff057221 */ /* 0x000fe20000000000 */
[----:B-1----:R-:W-:Y:S01]  /*2ae0*/  @P5 FSEL R4, R8, RZ, P3 ;  /* 0x000000ff08045208 */ /* 0x002fe20001800000 */
[----:B------:R-:W-:Y:S01]  /*2af0*/  FADD R7, RZ, R34 ;  /* 0x00000022ff077221 */ /* 0x000fe20000000000 */
[----:B------:R-:W-:Y:S01]  /*2b00*/  FADD R8, RZ, R33 ;  /* 0x00000021ff087221 */ /* 0x000fe20000000000 */
[----:B--2---:R-:W-:-:S02]  /*2b10*/  @P5 FSEL R18, R17, RZ, P3 ;  /* 0x000000ff11125208 */ /* 0x004fc40001800000 */
[----:B---3--:R-:W-:Y:S02]  /*2b20*/  @P5 FSEL R19, R30, RZ, P3 ;  /* 0x000000ff1e135208 */ /* 0x008fe40001800000 */
[----:B----4-:R-:W-:Y:S02]  /*2b30*/  @P5 FSEL R0, R28, RZ, P3 ;  /* 0x000000ff1c005208 */ /* 0x010fe40001800000 */
[----:B-----5:R-:W-:Y:S02]  /*2b40*/  @P5 FSEL R9, R16, RZ, P3 ;  /* 0x000000ff10095208 */ /* 0x020fe40001800000 */
[----:B------:R-:W-:Y:S02]  /*2b50*/  @P5 FSEL R20, R29, RZ, P3 ;  /* 0x000000ff1d145208 */ /* 0x000fe40001800000 */
[----:B------:R-:W-:Y:S01]  /*2b60*/  @P5 FSEL R21, R31, RZ, P3 ;  /* 0x000000ff1f155208 */ /* 0x000fe20001800000 */
[----:B0-----:R-:W-:Y:S01]  /*2b70*/  FADD R3, RZ, R32 ;  /* 0x00000020ff037221 */ /* 0x001fe20000000000 */
[----:B------:R-:W-:-:S02]  /*2b80*/  FSEL R18, R27, R18, !P1 ;  /* 0x000000121b127208 */ /* 0x000fc40004800000 */
[----:B------:R-:W-:Y:S02]  /*2b90*/  FSEL R19, R26, R19, !P1 ;  /* 0x000000131a137208 */ /* 0x000fe40004800000 */
[----:B------:R-:W-:Y:S02]  /*2ba0*/  FSEL R6, R25, R6, !P1 ;  /* 0x0000000619067208 */ /* 0x000fe40004800000 */
[----:B------:R-:W-:Y:S02]  /*2bb0*/  FSEL R4, R5, R4, !P1 ;  /* 0x0000000405047208 */ /* 0x000fe40004800000 */
[----:B------:R-:W-:Y:S02]  /*2bc0*/  FSEL R7, R7, R0, !P1 ;  /* 0x0000000007077208 */ /* 0x000fe40004800000 */
[----:B------:R-:W-:Y:S02]  /*2bd0*/  FSEL R8, R8, R9, !P1 ;  /* 0x0000000908087208 */ /* 0x000fe40004800000 */
[----:B------:R-:W-:-:S02]  /*2be0*/  FSEL R3, R3, R20, !P1 ;  /* 0x0000001403037208 */ /* 0x000fc40004800000 */
[----:B------:R-:W-:Y:S01]  /*2bf0*/  FSEL R21, R24, R21, !P1 ;  /* 0x0000001518157208 */ /* 0x000fe20004800000 */
[----:B------:R-:W-:Y:S01]  /*2c00*/  IMAD.WIDE R10, R11, R10, c[0x0][0x188] ;  /* 0x000062000b0a7625 */ /* 0x000fe200078e020a */
[----:B------:R-:W-:Y:S02]  /*2c10*/  F2FP.BF16.F32.PACK_AB R18, R19, R18 ;  /* 0x000000121312723e */ /* 0x000fe400000010ff */
[----:B------:R-:W-:Y:S02]  /*2c20*/  F2FP.BF16.F32.PACK_AB R16, R7, R4 ;  /* 0x000000040710723e */ /* 0x000fe400000010ff */
[----:B------:R-:W-:Y:S02]  /*2c30*/  F2FP.BF16.F32.PACK_AB R17, R3, R8 ;  /* 0x000000080311723e */ /* 0x000fe400000010ff */
[----:B------:R-:W-:Y:S01]  /*2c40*/  F2FP.BF16.F32.PACK_AB R19, R21, R6 ;  /* 0x000000061513723e */ /* 0x000fe200000010ff */
[----:B------:R-:W-:Y:S06]  /*2c50*/  @P6 EXIT ;  /* 0x000000000000694d */ /* 0x000fec0003800000 */
[----:B------:R-:W-:Y:S01]  /*2c60*/  STG.E.128 [R10.64], R16 ;  /* 0x000000100a007986 */ /* 0x000fe2000c101d04 */
[----:B------:R-:W-:Y:S05]  /*2c70*/  EXIT ;  /* 0x000000000000794d */ /* 0x000fea0003800000 */
.L_x_0:
[----:B------:R-:W-:-:S00]  /*2c80*/  BRA `(.L_x_0) ;  /* 0xfffffff000007947 */ /* 0x000fc0000383ffff */
[----:B------:R-:W-:-:S00]  /*2c90*/  NOP ;  /* 0x0000000000007918 */ /* 0x000fc00000000000 */
        /* <DEDUP_REMOVED lines=14> */
.L_x_1:


//--------------------- .nv.shared.triton__0d1d2d3d4d5d6de7de --------------------------
	.section	.nv.shared.triton__0d1d2d3d4d5d6de7de,"aw",@nobits
	.align	16
